//
// Generated by NVIDIA NVVM Compiler
//
// Compiler Build ID: CL-36424714
// Cuda compilation tools, release 13.0, V13.0.88
// Based on NVVM 20.0.0
//

.version 9.0
.target sm_100
.address_size 64

	// .globl	_Z12sqrt_streamsPfi
.func  (.param .b64 func_retval0) __internal_accurate_pow
(
	.param .b64 __internal_accurate_pow_param_0
)
;

.visible .entry _Z12sqrt_streamsPfi(
	.param .u64 .ptr .align 1 _Z12sqrt_streamsPfi_param_0,
	.param .u32 _Z12sqrt_streamsPfi_param_1
)
{
	.reg .pred 	%p<7>;
	.reg .b32 	%r<22>;
	.reg .b32 	%f<8>;
	.reg .b64 	%rd<8>;
	.reg .b64 	%fd<29>;

	ld.param.u64 	%rd2, [_Z12sqrt_streamsPfi_param_0];
	ld.param.u32 	%r9, [_Z12sqrt_streamsPfi_param_1];
	mov.u32 	%r10, %tid.x;
	mov.u32 	%r11, %ctaid.x;
	mov.u32 	%r1, %ntid.x;
	mad.lo.s32 	%r20, %r11, %r1, %r10;
	setp.ge.s32 	%p1, %r20, %r9;
	@%p1 bra 	$L__BB0_6;
	mov.f64 	%fd4, 0d400921F9F01B866E;
	{
	.reg .b32 %temp; 
	mov.b64 	{%temp, %r3}, %fd4;
	}
	mov.u32 	%r12, %nctaid.x;
	mul.lo.s32 	%r4, %r1, %r12;
	cvta.to.global.u64 	%rd1, %rd2;
$L__BB0_2:
	setp.lt.s32 	%p2, %r3, 0;
	cvt.rn.f64.s32 	%fd6, %r20;
	{
	.reg .b32 %temp; 
	mov.b64 	{%temp, %r14}, %fd6;
	}
	shr.u32 	%r15, %r14, 20;
	and.b32  	%r16, %r15, 2047;
	add.s32 	%r17, %r16, -1012;
	mov.b64 	%rd3, %fd6;
	shl.b64 	%rd4, %rd3, %r17;
	setp.eq.s64 	%p3, %rd4, -9223372036854775808;
	{ // callseq 0, 0
	.param .b64 param0;
	st.param.f64 	[param0], %fd6;
	.param .b64 retval0;
	call.uni (retval0), 
	__internal_accurate_pow, 
	(
	param0
	);
	ld.param.f64 	%fd7, [retval0];
	} // callseq 0
	neg.f64 	%fd9, %fd7;
	selp.f64 	%fd10, %fd9, %fd7, %p3;
	selp.f64 	%fd11, %fd10, %fd7, %p2;
	setp.eq.s32 	%p4, %r20, 0;
	sqrt.rn.f64 	%fd12, %fd11;
	selp.f64 	%fd1, 0d3FF0000000000000, %fd12, %p4;
	mov.f32 	%f7, 0f00000000;
	mov.f64 	%fd28, 0d3FF0000000000000;
	mov.b32 	%r21, 4;
$L__BB0_3:
	div.rn.f64 	%fd13, %fd1, %fd28;
	cvt.f64.f32 	%fd14, %f7;
	add.f64 	%fd15, %fd13, %fd14;
	cvt.rn.f32.f64 	%f5, %fd15;
	add.s32 	%r18, %r21, -2;
	cvt.rn.f64.u32 	%fd16, %r18;
	div.rn.f64 	%fd17, %fd1, %fd16;
	cvt.f64.f32 	%fd18, %f5;
	add.f64 	%fd19, %fd17, %fd18;
	cvt.rn.f32.f64 	%f6, %fd19;
	add.s32 	%r19, %r21, -1;
	cvt.rn.f64.u32 	%fd20, %r19;
	div.rn.f64 	%fd21, %fd1, %fd20;
	cvt.f64.f32 	%fd22, %f6;
	add.f64 	%fd23, %fd21, %fd22;
	cvt.rn.f32.f64 	%f2, %fd23;
	setp.eq.s32 	%p5, %r21, 100;
	@%p5 bra 	$L__BB0_5;
	cvt.rn.f64.u32 	%fd24, %r21;
	div.rn.f64 	%fd25, %fd1, %fd24;
	cvt.f64.f32 	%fd26, %f2;
	add.f64 	%fd27, %fd25, %fd26;
	cvt.rn.f32.f64 	%f7, %fd27;
	add.f64 	%fd28, %fd28, 0d4010000000000000;
	add.s32 	%r21, %r21, 4;
	bra.uni 	$L__BB0_3;
$L__BB0_5:
	mul.wide.s32 	%rd6, %r20, 4;
	add.s64 	%rd7, %rd1, %rd6;
	st.global.f32 	[%rd7], %f2;
	add.s32 	%r20, %r20, %r4;
	setp.lt.s32 	%p6, %r20, %r9;
	@%p6 bra 	$L__BB0_2;
$L__BB0_6:
	ret;

}
.func  (.param .b64 func_retval0) __internal_accurate_pow(
	.param .b64 __internal_accurate_pow_param_0
)
{
	.reg .pred 	%p<8>;
	.reg .b32 	%r<46>;
	.reg .b32 	%f<3>;
	.reg .b64 	%fd<109>;

	ld.param.f64 	%fd10, [__internal_accurate_pow_param_0];
	mov.f64 	%fd11, 0d400921F9F01B866E;
	{
	.reg .b32 %temp; 
	mov.b64 	{%temp, %r8}, %fd11;
	}
	{
	.reg .b32 %temp; 
	mov.b64 	{%r9, %temp}, %fd11;
	}
	shr.u32 	%r10, %r8, 20;
	setp.lt.u32 	%p1, %r8, 1048576;
	mov.f64 	%fd12, 0d436921F9F01B866E;
	{
	.reg .b32 %temp; 
	mov.b64 	{%temp, %r11}, %fd12;
	}
	{
	.reg .b32 %temp; 
	mov.b64 	{%r12, %temp}, %fd12;
	}
	shr.u32 	%r13, %r11, 20;
	add.s32 	%r14, %r13, -54;
	selp.b32 	%r15, %r12, %r9, %p1;
	selp.b32 	%r16, %r11, %r8, %p1;
	selp.b32 	%r1, %r14, %r10, %p1;
	add.s32 	%r45, %r1, -1023;
	and.b32  	%r17, %r16, -2146435073;
	or.b32  	%r18, %r17, 1072693248;
	mov.b64 	%fd107, {%r15, %r18};
	setp.lt.u32 	%p2, %r18, 1073127583;
	@%p2 bra 	$L__BB1_2;
	{
	.reg .b32 %temp; 
	mov.b64 	{%r19, %temp}, %fd107;
	}
	{
	.reg .b32 %temp; 
	mov.b64 	{%temp, %r20}, %fd107;
	}
	add.s32 	%r21, %r20, -1048576;
	mov.b64 	%fd107, {%r19, %r21};
	add.s32 	%r45, %r1, -1022;
$L__BB1_2:
	add.f64 	%fd13, %fd107, 0dBFF0000000000000;
	add.f64 	%fd14, %fd107, 0d3FF0000000000000;
	rcp.approx.ftz.f64 	%fd15, %fd14;
	neg.f64 	%fd16, %fd14;
	fma.rn.f64 	%fd17, %fd16, %fd15, 0d3FF0000000000000;
	fma.rn.f64 	%fd18, %fd17, %fd17, %fd17;
	fma.rn.f64 	%fd19, %fd18, %fd15, %fd15;
	mul.f64 	%fd20, %fd13, %fd19;
	fma.rn.f64 	%fd21, %fd13, %fd19, %fd20;
	mul.f64 	%fd22, %fd21, %fd21;
	fma.rn.f64 	%fd23, %fd22, 0d3EB0F5FF7D2CAFE2, 0d3ED0F5D241AD3B5A;
	fma.rn.f64 	%fd24, %fd23, %fd22, 0d3EF3B20A75488A3F;
	fma.rn.f64 	%fd25, %fd24, %fd22, 0d3F1745CDE4FAECD5;
	fma.rn.f64 	%fd26, %fd25, %fd22, 0d3F3C71C7258A578B;
	fma.rn.f64 	%fd27, %fd26, %fd22, 0d3F6249249242B910;
	fma.rn.f64 	%fd28, %fd27, %fd22, 0d3F89999999999DFB;
	sub.f64 	%fd29, %fd13, %fd21;
	add.f64 	%fd30, %fd29, %fd29;
	neg.f64 	%fd31, %fd21;
	fma.rn.f64 	%fd32, %fd31, %fd13, %fd30;
	mul.f64 	%fd33, %fd19, %fd32;
	fma.rn.f64 	%fd34, %fd22, %fd28, 0d3FB5555555555555;
	mov.f64 	%fd35, 0d3FB5555555555555;
	sub.f64 	%fd36, %fd35, %fd34;
	fma.rn.f64 	%fd37, %fd22, %fd28, %fd36;
	add.f64 	%fd38, %fd37, 0dBC46A4CB00B9E7B0;
	add.f64 	%fd39, %fd34, %fd38;
	sub.f64 	%fd40, %fd34, %fd39;
	add.f64 	%fd41, %fd38, %fd40;
	mul.rn.f64 	%fd42, %fd21, %fd21;
	neg.f64 	%fd43, %fd42;
	fma.rn.f64 	%fd44, %fd21, %fd21, %fd43;
	{
	.reg .b32 %temp; 
	mov.b64 	{%r22, %temp}, %fd33;
	}
	{
	.reg .b32 %temp; 
	mov.b64 	{%temp, %r23}, %fd33;
	}
	add.s32 	%r24, %r23, 1048576;
	mov.b64 	%fd45, {%r22, %r24};
	fma.rn.f64 	%fd46, %fd21, %fd45, %fd44;
	mul.rn.f64 	%fd47, %fd42, %fd21;
	neg.f64 	%fd48, %fd47;
	fma.rn.f64 	%fd49, %fd42, %fd21, %fd48;
	fma.rn.f64 	%fd50, %fd42, %fd33, %fd49;
	fma.rn.f64 	%fd51, %fd46, %fd21, %fd50;
	mul.rn.f64 	%fd52, %fd39, %fd47;
	neg.f64 	%fd53, %fd52;
	fma.rn.f64 	%fd54, %fd39, %fd47, %fd53;
	fma.rn.f64 	%fd55, %fd39, %fd51, %fd54;
	fma.rn.f64 	%fd56, %fd41, %fd47, %fd55;
	add.f64 	%fd57, %fd52, %fd56;
	sub.f64 	%fd58, %fd52, %fd57;
	add.f64 	%fd59, %fd56, %fd58;
	add.f64 	%fd60, %fd21, %fd57;
	sub.f64 	%fd61, %fd21, %fd60;
	add.f64 	%fd62, %fd57, %fd61;
	add.f64 	%fd63, %fd59, %fd62;
	add.f64 	%fd64, %fd33, %fd63;
	add.f64 	%fd65, %fd60, %fd64;
	sub.f64 	%fd66, %fd60, %fd65;
	add.f64 	%fd67, %fd64, %fd66;
	xor.b32  	%r25, %r45, -2147483648;
	mov.b32 	%r26, 1127219200;
	mov.b64 	%fd68, {%r25, %r26};
	mov.b32 	%r27, -2147483648;
	mov.b64 	%fd69, {%r27, %r26};
	sub.f64 	%fd70, %fd68, %fd69;
	fma.rn.f64 	%fd71, %fd70, 0d3FE62E42FEFA39EF, %fd65;
	fma.rn.f64 	%fd72, %fd70, 0dBFE62E42FEFA39EF, %fd71;
	sub.f64 	%fd73, %fd72, %fd65;
	sub.f64 	%fd74, %fd67, %fd73;
	fma.rn.f64 	%fd75, %fd70, 0d3C7ABC9E3B39803F, %fd74;
	add.f64 	%fd76, %fd71, %fd75;
	sub.f64 	%fd77, %fd71, %fd76;
	add.f64 	%fd78, %fd75, %fd77;
	{
	.reg .b32 %temp; 
	mov.b64 	{%temp, %r28}, %fd10;
	}
	{
	.reg .b32 %temp; 
	mov.b64 	{%r29, %temp}, %fd10;
	}
	shl.b32 	%r30, %r28, 1;
	setp.gt.u32 	%p3, %r30, -33554433;
	and.b32  	%r31, %r28, -15728641;
	selp.b32 	%r32, %r31, %r28, %p3;
	mov.b64 	%fd79, {%r29, %r32};
	mul.rn.f64 	%fd80, %fd76, %fd79;
	neg.f64 	%fd81, %fd80;
	fma.rn.f64 	%fd82, %fd76, %fd79, %fd81;
	fma.rn.f64 	%fd83, %fd78, %fd79, %fd82;
	add.f64 	%fd4, %fd80, %fd83;
	sub.f64 	%fd84, %fd80, %fd4;
	add.f64 	%fd5, %fd83, %fd84;
	fma.rn.f64 	%fd85, %fd4, 0d3FF71547652B82FE, 0d4338000000000000;
	{
	.reg .b32 %temp; 
	mov.b64 	{%r5, %temp}, %fd85;
	}
	mov.f64 	%fd86, 0dC338000000000000;
	add.rn.f64 	%fd87, %fd85, %fd86;
	fma.rn.f64 	%fd88, %fd87, 0dBFE62E42FEFA39EF, %fd4;
	fma.rn.f64 	%fd89, %fd87, 0dBC7ABC9E3B39803F, %fd88;
	fma.rn.f64 	%fd90, %fd89, 0d3E5ADE1569CE2BDF, 0d3E928AF3FCA213EA;
	fma.rn.f64 	%fd91, %fd90, %fd89, 0d3EC71DEE62401315;
	fma.rn.f64 	%fd92, %fd91, %fd89, 0d3EFA01997C89EB71;
	fma.rn.f64 	%fd93, %fd92, %fd89, 0d3F2A01A014761F65;
	fma.rn.f64 	%fd94, %fd93, %fd89, 0d3F56C16C1852B7AF;
	fma.rn.f64 	%fd95, %fd94, %fd89, 0d3F81111111122322;
	fma.rn.f64 	%fd96, %fd95, %fd89, 0d3FA55555555502A1;
	fma.rn.f64 	%fd97, %fd96, %fd89, 0d3FC5555555555511;
	fma.rn.f64 	%fd98, %fd97, %fd89, 0d3FE000000000000B;
	fma.rn.f64 	%fd99, %fd98, %fd89, 0d3FF0000000000000;
	fma.rn.f64 	%fd100, %fd99, %fd89, 0d3FF0000000000000;
	{
	.reg .b32 %temp; 
	mov.b64 	{%r6, %temp}, %fd100;
	}
	{
	.reg .b32 %temp; 
	mov.b64 	{%temp, %r7}, %fd100;
	}
	shl.b32 	%r33, %r5, 20;
	add.s32 	%r34, %r33, %r7;
	mov.b64 	%fd108, {%r6, %r34};
	{
	.reg .b32 %temp; 
	mov.b64 	{%temp, %r35}, %fd4;
	}
	mov.b32 	%f2, %r35;
	abs.f32 	%f1, %f2;
	setp.lt.f32 	%p4, %f1, 0f4086232B;
	@%p4 bra 	$L__BB1_5;
	setp.lt.f64 	%p5, %fd4, 0d0000000000000000;
	add.f64 	%fd101, %fd4, 0d7FF0000000000000;
	selp.f64 	%fd108, 0d0000000000000000, %fd101, %p5;
	setp.geu.f32 	%p6, %f1, 0f40874800;
	@%p6 bra 	$L__BB1_5;
	shr.u32 	%r36, %r5, 31;
	add.s32 	%r37, %r5, %r36;
	shr.s32 	%r38, %r37, 1;
	shl.b32 	%r39, %r38, 20;
	add.s32 	%r40, %r7, %r39;
	mov.b64 	%fd102, {%r6, %r40};
	sub.s32 	%r41, %r5, %r38;
	shl.b32 	%r42, %r41, 20;
	add.s32 	%r43, %r42, 1072693248;
	mov.b32 	%r44, 0;
	mov.b64 	%fd103, {%r44, %r43};
	mul.f64 	%fd108, %fd103, %fd102;
$L__BB1_5:
	abs.f64 	%fd104, %fd108;
	setp.eq.f64 	%p7, %fd104, 0d7FF0000000000000;
	fma.rn.f64 	%fd105, %fd108, %fd5, %fd108;
	selp.f64 	%fd106, %fd108, %fd105, %p7;
	st.param.f64 	[func_retval0], %fd106;
	ret;

}


// ===== COMPILED SASS (sm_100) =====

	.target	sm_100

	.elftype	@"ET_EXEC"


//--------------------- .note.nv.tkinfo           --------------------------
	.section	.note.nv.tkinfo,"",@"SHT_NOTE"
	.sectionflags	@"SHF_NOTE_NV_TKINFO"
	.tkinfo
        /*0018*/ 	.word	0x00000002
        /*0030*/ 	.string	""
        /*0030*/ 	.string	"ptxas"
        /*0030*/ 	.string	"Cuda compilation tools, release 13.0, V13.0.88"
        /*0030*/ 	.string	"Build cuda_13.0.r13.0/compiler.36424714_0"
        /*0030*/ 	.string	"-arch sm_100 -m 64 "



//--------------------- .note.nv.cuinfo           --------------------------
	.section	.note.nv.cuinfo,"",@"SHT_NOTE"
	.sectionflags	@"SHF_NOTE_NV_CUINFO"
        /*0018*/ 	.short	0x0002
        /*001a*/ 	.short	0x0064
        /*001c*/ 	.short	0x0082
	.zero		2


//--------------------- .nv.info                  --------------------------
	.section	.nv.info,"",@"SHT_CUDA_INFO"
	.align	4


	//----- nvinfo : EIATTR_REGCOUNT
	.align		4
        /*0000*/ 	.byte	0x04, 0x2f
        /*0002*/ 	.short	(.L_1 - .L_0)
	.align		4
.L_0:
        /*0004*/ 	.word	index@(_Z12sqrt_streamsPfi)
        /*0008*/ 	.word	0x0000001e


	//----- nvinfo : EIATTR_FRAME_SIZE
	.align		4
.L_1:
        /*000c*/ 	.byte	0x04, 0x11
        /*000e*/ 	.short	(.L_3 - .L_2)
	.align		4
.L_2:
        /*0010*/ 	.word	index@($_Z12sqrt_streamsPfi$__internal_accurate_pow)
        /*0014*/ 	.word	0x00000000


	//----- nvinfo : EIATTR_FRAME_SIZE
	.align		4
.L_3:
        /*0018*/ 	.byte	0x04, 0x11
        /*001a*/ 	.short	(.L_5 - .L_4)
	.align		4
.L_4:
        /*001c*/ 	.word	index@($__internal_1_$__cuda_sm20_dsqrt_rn_f64_mediumpath_v1)
        /*0020*/ 	.word	0x00000000


	//----- nvinfo : EIATTR_FRAME_SIZE
	.align		4
.L_5:
        /*0024*/ 	.byte	0x04, 0x11
        /*0026*/ 	.short	(.L_7 - .L_6)
	.align		4
.L_6:
        /*0028*/ 	.word	index@($__internal_0_$__cuda_sm20_div_rn_f64_full)
        /*002c*/ 	.word	0x00000000


	//----- nvinfo : EIATTR_FRAME_SIZE
	.align		4
.L_7:
        /*0030*/ 	.byte	0x04, 0x11
        /*0032*/ 	.short	(.L_9 - .L_8)
	.align		4
.L_8:
        /*0034*/ 	.word	index@(_Z12sqrt_streamsPfi)
        /*0038*/ 	.word	0x00000000


	//----- nvinfo : EIATTR_MIN_STACK_SIZE
	.align		4
.L_9:
        /*003c*/ 	.byte	0x04, 0x12
        /*003e*/ 	.short	(.L_11 - .L_10)
	.align		4
.L_10:
        /*0040*/ 	.word	index@(_Z12sqrt_streamsPfi)
        /*0044*/ 	.word	0x00000000
.L_11:


//--------------------- .nv.compat                --------------------------
	.section	.nv.compat,"",@"SHT_CUDA_COMPAT_INFO"
	.align	4
        /*0000*/ 	.byte	0x02, 0x09, 0x00, 0x00, 0x02, 0x02, 0x01, 0x00, 0x02, 0x05, 0x05, 0x00, 0x03, 0x07, 0x01, 0x01
        /*0010*/ 	.byte	0x02, 0x03, 0x00, 0x00, 0x02, 0x06, 0x01, 0x00, 0x04, 0x0b, 0x08, 0x00, 0x01, 0x00, 0x00, 0x00
        /*0020*/ 	.byte	0x00, 0x00, 0x00, 0x00


//--------------------- .nv.info._Z12sqrt_streamsPfi --------------------------
	.section	.nv.info._Z12sqrt_streamsPfi,"",@"SHT_CUDA_INFO"
	.sectionflags	@""
	.align	4


	//----- nvinfo : EIATTR_CUDA_API_VERSION
	.align		4
        /*0000*/ 	.byte	0x04, 0x37
        /*0002*/ 	.short	(.L_13 - .L_12)
.L_12:
        /*0004*/ 	.word	0x00000082


	//----- nvinfo : EIATTR_KPARAM_INFO
	.align		4
.L_13:
        /*0008*/ 	.byte	0x04, 0x17
        /*000a*/ 	.short	(.L_15 - .L_14)
.L_14:
        /*000c*/ 	.word	0x00000000
        /*0010*/ 	.short	0x0001
        /*0012*/ 	.short	0x0008
        /*0014*/ 	.byte	0x00, 0xf0, 0x11, 0x00


	//----- nvinfo : EIATTR_KPARAM_INFO
	.align		4
.L_15:
        /*0018*/ 	.byte	0x04, 0x17
        /*001a*/ 	.short	(.L_17 - .L_16)
.L_16:
        /*001c*/ 	.word	0x00000000
        /*0020*/ 	.short	0x0000
        /*0022*/ 	.short	0x0000
        /*0024*/ 	.byte	0x00, 0xf5, 0x21, 0x00


	//----- nvinfo : EIATTR_SPARSE_MMA_MASK
	.align		4
.L_17:
        /*0028*/ 	.byte	0x03, 0x50
        /*002a*/ 	.short	0x0000


	//----- nvinfo : EIATTR_MAXREG_COUNT
	.align		4
        /*002c*/ 	.byte	0x03, 0x1b
        /*002e*/ 	.short	0x00ff


	//----- nvinfo : EIATTR_MERCURY_ISA_VERSION
	.align		4
        /*0030*/ 	.byte	0x03, 0x5f
        /*0032*/ 	.short	0x0101


	//----- nvinfo : EIATTR_VRC_CTA_INIT_COUNT
	.align		4
        /*0034*/ 	.byte	0x02, 0x4a
	.zero		1
	.zero		1


	//----- nvinfo : EIATTR_EXIT_INSTR_OFFSETS
	.align		4
        /*0038*/ 	.byte	0x04, 0x1c
        /*003a*/ 	.short	(.L_19 - .L_18)


	//   ....[0]....
.L_18:
        /*003c*/ 	.word	0x00000070


	//   ....[1]....
        /*0040*/ 	.word	0x00000aa0


	//----- nvinfo : EIATTR_CRS_STACK_SIZE
	.align		4
.L_19:
        /*0044*/ 	.byte	0x04, 0x1e
        /*0046*/ 	.short	(.L_21 - .L_20)
.L_20:
        /*0048*/ 	.word	0x00000000


	//----- nvinfo : EIATTR_CBANK_PARAM_SIZE
	.align		4
.L_21:
        /*004c*/ 	.byte	0x03, 0x19
        /*004e*/ 	.short	0x000c


	//----- nvinfo : EIATTR_PARAM_CBANK
	.align		4
        /*0050*/ 	.byte	0x04, 0x0a
        /*0052*/ 	.short	(.L_23 - .L_22)
	.align		4
.L_22:
        /*0054*/ 	.word	index@(.nv.constant0._Z12sqrt_streamsPfi)
        /*0058*/ 	.short	0x0380
        /*005a*/ 	.short	0x000c


	//----- nvinfo : EIATTR_SW_WAR
	.align		4
.L_23:
        /*005c*/ 	.byte	0x04, 0x36
        /*005e*/ 	.short	(.L_25 - .L_24)
.L_24:
        /*0060*/ 	.word	0x00000008
.L_25:


//--------------------- .nv.callgraph             --------------------------
	.section	.nv.callgraph,"",@"SHT_CUDA_CALLGRAPH"
	.align	4
	.sectionentsize	8
	.align		4
        /*0000*/ 	.word	0x00000000
	.align		4
        /*0004*/ 	.word	0xffffffff
	.align		4
        /*0008*/ 	.word	0x00000000
	.align		4
        /*000c*/ 	.word	0xfffffffe
	.align		4
        /*0010*/ 	.word	0x00000000
	.align		4
        /*0014*/ 	.word	0xfffffffd
	.align		4
        /*0018*/ 	.word	0x00000000
	.align		4
        /*001c*/ 	.word	0xfffffffc


//--------------------- .text._Z12sqrt_streamsPfi --------------------------
	.section	.text._Z12sqrt_streamsPfi,"ax",@progbits
	.align	128
        .global         _Z12sqrt_streamsPfi
        .type           _Z12sqrt_streamsPfi,@function
        .size           _Z12sqrt_streamsPfi,(.L_x_27 - _Z12sqrt_streamsPfi)
        .other          _Z12sqrt_streamsPfi,@"STO_CUDA_ENTRY STV_DEFAULT"
_Z12sqrt_streamsPfi:
.text._Z12sqrt_streamsPfi:
[----:B------:R-:W-:Y:S01]  /*0000*/  LDC R1, c[0x0][0x37c] ;  /* 0x0000df00ff017b82 */ /* 0x000fe20000000800 */
[----:B------:R-:W0:Y:S07]  /*0010*/  S2R R3, SR_TID.X ;  /* 0x0000000000037919 */ /* 0x000e2e0000002100 */
[----:B------:R-:W0:Y:S01]  /*0020*/  S2UR UR4, SR_CTAID.X ;  /* 0x00000000000479c3 */ /* 0x000e220000002500 */
[----:B------:R-:W1:Y:S07]  /*0030*/  LDCU UR5, c[0x0][0x388] ;  /* 0x00007100ff0577ac */ /* 0x000e6e0008000800 */
[----:B------:R-:W0:Y:S02]  /*0040*/  LDC R2, c[0x0][0x360] ;  /* 0x0000d800ff027b82 */ /* 0x000e240000000800 */
[----:B0-----:R-:W-:-:S05]  /*0050*/  IMAD R3, R2, UR4, R3 ;  /* 0x0000000402037c24 */ /* 0x001fca000f8e0203 */
[----:B-1----:R-:W-:-:S13]  /*0060*/  ISETP.GE.AND P0, PT, R3, UR5, PT ;  /* 0x0000000503007c0c */ /* 0x002fda000bf06270 */
[----:B------:R-:W-:Y:S05]  /*0070*/  @P0 EXIT ;  /* 0x000000000000094d */ /* 0x000fea0003800000 */
[----:B------:R-:W0:Y:S01]  /*0080*/  LDCU UR4, c[0x0][0x370] ;  /* 0x00006e00ff0477ac */ /* 0x000e220008000800 */
[----:B------:R-:W1:Y:S01]  /*0090*/  LDCU.64 UR6, c[0x0][0x358] ;  /* 0x00006b00ff0677ac */ /* 0x000e620008000a00 */
[----:B0-----:R-:W-:-:S07]  /*00a0*/  IMAD R2, R2, UR4, RZ ;  /* 0x0000000402027c24 */ /* 0x001fce000f8e02ff */
.L_x_13:
[----:B0-----:R0:W2:Y:S01]  /*00b0*/  I2F.F64 R4, R3 ;  /* 0x0000000300047312 */ /* 0x0010a20000201c00 */
[----:B------:R-:W-:Y:S01]  /*00c0*/  BSSY.RECONVERGENT B0, `(.L_x_0) ;  /* 0x0000003000007945 */ /* 0x000fe20003800200 */
[----:B------:R-:W-:-:S07]  /*00d0*/  MOV R0, 0xf0 ;  /* 0x000000f000007802 */ /* 0x000fce0000000f00 */
[----:B012---:R-:W-:Y:S05]  /*00e0*/  CALL.REL.NOINC `($_Z12sqrt_streamsPfi$__internal_accurate_pow) ;  /* 0x00000010009c7944 */ /* 0x007fea0003c00000 */
[----:B------:R-:W-:Y:S05]  /*00f0*/  BSYNC.RECONVERGENT B0 ;  /* 0x0000000000007941 */ /* 0x000fea0003800200 */
.L_x_0:
[----:B------:R-:W0:Y:S01]  /*0100*/  MUFU.RSQ64H R7, R19 ;  /* 0x0000001300077308 */ /* 0x000e220000001c00 */
[----:B------:R-:W-:Y:S01]  /*0110*/  VIADD R6, R19, 0xfcb00000 ;  /* 0xfcb0000013067836 */ /* 0x000fe20000000000 */
[----:B------:R-:W-:Y:S01]  /*0120*/  BSSY.RECONVERGENT B0, `(.L_x_1) ;  /* 0x0000014000007945 */ /* 0x000fe20003800200 */
[----:B------:R-:W-:Y:S01]  /*0130*/  IMAD.MOV.U32 R4, RZ, RZ, R10 ;  /* 0x000000ffff047224 */ /* 0x000fe200078e000a */
[----:B------:R-:W-:Y:S01]  /*0140*/  ISETP.NE.AND P0, PT, R3, RZ, PT ;  /* 0x000000ff0300720c */ /* 0x000fe20003f05270 */
[----:B------:R-:W-:Y:S01]  /*0150*/  IMAD.MOV.U32 R5, RZ, RZ, R19 ;  /* 0x000000ffff057224 */ /* 0x000fe200078e0013 */
[----:B------:R-:W-:Y:S01]  /*0160*/  ISETP.GE.U32.AND P1, PT, R6, 0x7ca00000, PT ;  /* 0x7ca000000600780c */ /* 0x000fe20003f26070 */
[----:B------:R-:W-:Y:S02]  /*0170*/  IMAD.MOV.U32 R10, RZ, RZ, 0x0 ;  /* 0x00000000ff0a7424 */ /* 0x000fe400078e00ff */
[----:B------:R-:W-:Y:S01]  /*0180*/  IMAD.MOV.U32 R11, RZ, RZ, 0x3fd80000 ;  /* 0x3fd80000ff0b7424 */ /* 0x000fe200078e00ff */
[----:B0-----:R-:W-:-:S08]  /*0190*/  DMUL R8, R6, R6 ;  /* 0x0000000606087228 */ /* 0x001fd00000000000 */
[----:B------:R-:W-:-:S08]  /*01a0*/  DFMA R8, R4, -R8, 1 ;  /* 0x3ff000000408742b */ /* 0x000fd00000000808 */
[----:B------:R-:W-:Y:S02]  /*01b0*/  DFMA R10, R8, R10, 0.5 ;  /* 0x3fe00000080a742b */ /* 0x000fe4000000000a */
[----:B------:R-:W-:-:S08]  /*01c0*/  DMUL R8, R6, R8 ;  /* 0x0000000806087228 */ /* 0x000fd00000000000 */
[----:B------:R-:W-:-:S08]  /*01d0*/  DFMA R12, R10, R8, R6 ;  /* 0x000000080a0c722b */ /* 0x000fd00000000006 */
[----:B------:R-:W-:Y:S02]  /*01e0*/  DMUL R14, R4, R12 ;  /* 0x0000000c040e7228 */ /* 0x000fe40000000000 */
[----:B------:R-:W-:Y:S01]  /*01f0*/  IADD3 R11, PT, PT, R13, -0x100000, RZ ;  /* 0xfff000000d0b7810 */ /* 0x000fe20007ffe0ff */
[----:B------:R-:W-:-:S05]  /*0200*/  IMAD.MOV.U32 R10, RZ, RZ, R12 ;  /* 0x000000ffff0a7224 */ /* 0x000fca00078e000c */
[----:B------:R-:W-:-:S08]  /*0210*/  DFMA R16, R14, -R14, R4 ;  /* 0x8000000e0e10722b */ /* 0x000fd00000000004 */
[----:B------:R-:W-:Y:S01]  /*0220*/  DFMA R8, R16, R10, R14 ;  /* 0x0000000a1008722b */ /* 0x000fe2000000000e */
[----:B------:R-:W-:Y:S10]  /*0230*/  @!P1 BRA `(.L_x_2) ;  /* 0x0000000000089947 */ /* 0x000ff40003800000 */
[----:B------:R-:W-:-:S07]  /*0240*/  MOV R0, 0x260 ;  /* 0x0000026000007802 */ /* 0x000fce0000000f00 */
[----:B------:R-:W-:Y:S05]  /*0250*/  CALL.REL.NOINC `($__internal_1_$__cuda_sm20_dsqrt_rn_f64_mediumpath_v1) ;  /* 0x0000000c00847944 */ /* 0x000fea0003c00000 */
.L_x_2:
[----:B------:R-:W-:Y:S05]  /*0260*/  BSYNC.RECONVERGENT B0 ;  /* 0x0000000000007941 */ /* 0x000fea0003800200 */
.L_x_1:
[----:B------:R-:W-:Y:S01]  /*0270*/  FSEL R14, R8, RZ, P0 ;  /* 0x000000ff080e7208 */ /* 0x000fe20000000000 */
[----:B------:R-:W-:Y:S01]  /*0280*/  IMAD.MOV.U32 R25, RZ, RZ, RZ ;  /* 0x000000ffff197224 */ /* 0x000fe200078e00ff */
[----:B------:R-:W-:Y:S01]  /*0290*/  FSEL R15, R9, 1.875, P0 ;  /* 0x3ff00000090f7808 */ /* 0x000fe20000000000 */
[----:B------:R-:W-:Y:S02]  /*02a0*/  IMAD.MOV.U32 R0, RZ, RZ, 0x4 ;  /* 0x00000004ff007424 */ /* 0x000fe400078e00ff */
[----:B------:R-:W-:Y:S02]  /*02b0*/  IMAD.MOV.U32 R12, RZ, RZ, 0x0 ;  /* 0x00000000ff0c7424 */ /* 0x000fe400078e00ff */
[----:B------:R-:W-:-:S07]  /*02c0*/  IMAD.MOV.U32 R13, RZ, RZ, 0x3ff00000 ;  /* 0x3ff00000ff0d7424 */ /* 0x000fce00078e00ff */
.L_x_12:
[----:B0-----:R-:W0:Y:S01]  /*02d0*/  MUFU.RCP64H R5, R13 ;  /* 0x0000000d00057308 */ /* 0x001e220000001800 */
[----:B------:R-:W-:Y:S01]  /*02e0*/  MOV R4, 0x1 ;  /* 0x0000000100047802 */ /* 0x000fe20000000f00 */
[----:B------:R-:W-:Y:S01]  /*02f0*/  BSSY.RECONVERGENT B0, `(.L_x_3) ;  /* 0x0000015000007945 */ /* 0x000fe20003800200 */
[----:B------:R-:W-:-:S04]  /*0300*/  FSETP.GEU.AND P1, PT, |R15|, 6.5827683646048100446e-37, PT ;  /* 0x036000000f00780b */ /* 0x000fc80003f2e200 */
[----:B0-----:R-:W-:-:S08]  /*0310*/  DFMA R6, R4, -R12, 1 ;  /* 0x3ff000000406742b */ /* 0x001fd0000000080c */
[----:B------:R-:W-:-:S08]  /*0320*/  DFMA R6, R6, R6, R6 ;  /* 0x000000060606722b */ /* 0x000fd00000000006 */
[----:B------:R-:W-:-:S08]  /*0330*/  DFMA R6, R4, R6, R4 ;  /* 0x000000060406722b */ /* 0x000fd00000000004 */
[----:B------:R-:W-:-:S08]  /*0340*/  DFMA R4, R6, -R12, 1 ;  /* 0x3ff000000604742b */ /* 0x000fd0000000080c */
[----:B------:R-:W-:-:S08]  /*0350*/  DFMA R4, R6, R4, R6 ;  /* 0x000000040604722b */ /* 0x000fd00000000006 */
[----:B------:R-:W-:-:S08]  /*0360*/  DMUL R6, R4, R14 ;  /* 0x0000000e04067228 */ /* 0x000fd00000000000 */
[----:B------:R-:W-:-:S08]  /*0370*/  DFMA R8, R6, -R12, R14 ;  /* 0x8000000c0608722b */ /* 0x000fd0000000000e */
[----:B------:R-:W-:-:S10]  /*0380*/  DFMA R4, R4, R8, R6 ;  /* 0x000000080404722b */ /* 0x000fd40000000006 */
[----:B------:R-:W-:-:S05]  /*0390*/  FFMA R6, RZ, R13, R5 ;  /* 0x0000000dff067223 */ /* 0x000fca0000000005 */
[----:B------:R-:W-:-:S13]  /*03a0*/  FSETP.GT.AND P0, PT, |R6|, 1.469367938527859385e-39, PT ;  /* 0x001000000600780b */ /* 0x000fda0003f04200 */
[----:B-1----:R-:W-:Y:S05]  /*03b0*/  @P0 BRA P1, `(.L_x_4) ;  /* 0x0000000000200947 */ /* 0x002fea0000800000 */
[----:B------:R-:W-:Y:S01]  /*03c0*/  IMAD.MOV.U32 R6, RZ, RZ, R14 ;  /* 0x000000ffff067224 */ /* 0x000fe200078e000e */
[----:B------:R-:W-:Y:S01]  /*03d0*/  MOV R4, 0x420 ;  /* 0x0000042000047802 */ /* 0x000fe20000000f00 */
[----:B------:R-:W-:Y:S02]  /*03e0*/  IMAD.MOV.U32 R7, RZ, RZ, R15 ;  /* 0x000000ffff077224 */ /* 0x000fe400078e000f */
[----:B------:R-:W-:Y:S02]  /*03f0*/  IMAD.MOV.U32 R8, RZ, RZ, R12 ;  /* 0x000000ffff087224 */ /* 0x000fe400078e000c */
[----:B------:R-:W-:-:S07]  /*0400*/  IMAD.MOV.U32 R9, RZ, RZ, R13 ;  /* 0x000000ffff097224 */ /* 0x000fce00078e000d */
[----:B------:R-:W-:Y:S05]  /*0410*/  CALL.REL.NOINC `($__internal_0_$__cuda_sm20_div_rn_f64_full) ;  /* 0x0000000400a47944 */ /* 0x000fea0003c00000 */
[----:B------:R-:W-:Y:S01]  /*0420*/  MOV R4, R6 ;  /* 0x0000000600047202 */ /* 0x000fe20000000f00 */
[----:B------:R-:W-:-:S07]  /*0430*/  IMAD.MOV.U32 R5, RZ, RZ, R7 ;  /* 0x000000ffff057224 */ /* 0x000fce00078e0007 */
.L_x_4:
[----:B------:R-:W-:Y:S05]  /*0440*/  BSYNC.RECONVERGENT B0 ;  /* 0x0000000000007941 */ /* 0x000fea0003800200 */
.L_x_3:
[----:B------:R-:W-:Y:S01]  /*0450*/  VIADD R8, R0, 0xfffffffe ;  /* 0xfffffffe00087836 */ /* 0x000fe20000000000 */
[----:B------:R-:W-:Y:S01]  /*0460*/  MOV R19, R15 ;  /* 0x0000000f00137202 */ /* 0x000fe20000000f00 */
[----:B------:R-:W-:Y:S01]  /*0470*/  IMAD.MOV.U32 R6, RZ, RZ, 0x1 ;  /* 0x00000001ff067424 */ /* 0x000fe200078e00ff */
[----:B------:R-:W-:Y:S01]  /*0480*/  FSETP.GEU.AND P1, PT, |R15|, 6.5827683646048100446e-37, PT ;  /* 0x036000000f00780b */ /* 0x000fe20003f2e200 */
[----:B------:R-:W-:Y:S01]  /*0490*/  IMAD.MOV.U32 R18, RZ, RZ, R14 ;  /* 0x000000ffff127224 */ /* 0x000fe200078e000e */
[----:B------:R-:W-:Y:S01]  /*04a0*/  BSSY.RECONVERGENT B0, `(.L_x_5) ;  /* 0x0000015000007945 */ /* 0x000fe20003800200 */
[----:B------:R-:W0:Y:S08]  /*04b0*/  I2F.F64.U32 R8, R8 ;  /* 0x0000000800087312 */ /* 0x000e300000201800 */
[----:B0-----:R-:W0:Y:S02]  /*04c0*/  MUFU.RCP64H R7, R9 ;  /* 0x0000000900077308 */ /* 0x001e240000001800 */
[----:B0-----:R-:W-:-:S08]  /*04d0*/  DFMA R10, -R8, R6, 1 ;  /* 0x3ff00000080a742b */ /* 0x001fd00000000106 */
[----:B------:R-:W-:-:S08]  /*04e0*/  DFMA R10, R10, R10, R10 ;  /* 0x0000000a0a0a722b */ /* 0x000fd0000000000a */
[----:B------:R-:W-:-:S08]  /*04f0*/  DFMA R10, R6, R10, R6 ;  /* 0x0000000a060a722b */ /* 0x000fd00000000006 */
[----:B------:R-:W-:-:S08]  /*0500*/  DFMA R6, -R8, R10, 1 ;  /* 0x3ff000000806742b */ /* 0x000fd0000000010a */
[----:B------:R-:W-:Y:S01]  /*0510*/  DFMA R6, R10, R6, R10 ;  /* 0x000000060a06722b */ /* 0x000fe2000000000a */
[----:B------:R-:W0:Y:S07]  /*0520*/  F2F.F64.F32 R10, R25 ;  /* 0x00000019000a7310 */ /* 0x000e2e0000201800 */
[----:B------:R-:W-:-:S08]  /*0530*/  DMUL R16, R6, R18 ;  /* 0x0000001206107228 */ /* 0x000fd00000000000 */
[----:B------:R-:W-:Y:S02]  /*0540*/  DFMA R18, -R8, R16, R18 ;  /* 0x000000100812722b */ /* 0x000fe40000000112 */
[----:B0-----:R-:W-:-:S06]  /*0550*/  DADD R10, R10, R4 ;  /* 0x000000000a0a7229 */ /* 0x001fcc0000000004 */
[----:B------:R-:W-:Y:S01]  /*0560*/  DFMA R6, R6, R18, R16 ;  /* 0x000000120606722b */ /* 0x000fe20000000010 */
[----:B------:R0:W1:Y:S09]  /*0570*/  F2F.F32.F64 R27, R10 ;  /* 0x0000000a001b7310 */ /* 0x0000720000301000 */
[----:B------:R-:W-:-:S05]  /*0580*/  FFMA R4, RZ, R9, R7 ;  /* 0x00000009ff047223 */ /* 0x000fca0000000007 */
[----:B------:R-:W-:-:S13]  /*0590*/  FSETP.GT.AND P0, PT, |R4|, 1.469367938527859385e-39, PT ;  /* 0x001000000400780b */ /* 0x000fda0003f04200 */
[----:B01----:R-:W-:Y:S05]  /*05a0*/  @P0 BRA P1, `(.L_x_6) ;  /* 0x0000000000100947 */ /* 0x003fea0000800000 */
[----:B------:R-:W-:Y:S01]  /*05b0*/  IMAD.MOV.U32 R6, RZ, RZ, R14 ;  /* 0x000000ffff067224 */ /* 0x000fe200078e000e */
[----:B------:R-:W-:Y:S01]  /*05c0*/  MOV R4, 0x5f0 ;  /* 0x000005f000047802 */ /* 0x000fe20000000f00 */
[----:B------:R-:W-:-:S07]  /*05d0*/  IMAD.MOV.U32 R7, RZ, RZ, R15 ;  /* 0x000000ffff077224 */ /* 0x000fce00078e000f */
[----:B------:R-:W-:Y:S05]  /*05e0*/  CALL.REL.NOINC `($__internal_0_$__cuda_sm20_div_rn_f64_full) ;  /* 0x0000000400307944 */ /* 0x000fea0003c00000 */
.L_x_6:
[----:B------:R-:W-:Y:S05]  /*05f0*/  BSYNC.RECONVERGENT B0 ;  /* 0x0000000000007941 */ /* 0x000fea0003800200 */
.L_x_5:
        /* <DEDUP_REMOVED lines=26> */
[----:B------:R-:W-:Y:S01]  /*07a0*/  IMAD.MOV.U32 R4, RZ, RZ, R6 ;  /* 0x000000ffff047224 */ /* 0x000fe200078e0006 */
[----:B------:R-:W-:-:S07]  /*07b0*/  MOV R5, R7 ;  /* 0x0000000700057202 */ /* 0x000fce0000000f00 */
.L_x_8:
[----:B------:R-:W-:Y:S05]  /*07c0*/  BSYNC.RECONVERGENT B0 ;  /* 0x0000000000007941 */ /* 0x000fea0003800200 */
.L_x_7:
[----:B------:R-:W0:Y:S01]  /*07d0*/  F2F.F64.F32 R6, R25 ;  /* 0x0000001900067310 */ /* 0x000e220000201800 */
[----:B------:R-:W-:Y:S01]  /*07e0*/  ISETP.NE.AND P0, PT, R0, 0x64, PT ;  /* 0x000000640000780c */ /* 0x000fe20003f05270 */
[----:B0-----:R-:W-:-:S06]  /*07f0*/  DADD R6, R6, R4 ;  /* 0x0000000006067229 */ /* 0x001fcc0000000004 */
[----:B------:R0:W1:Y:S06]  /*0800*/  F2F.F32.F64 R27, R6 ;  /* 0x00000006001b7310 */ /* 0x00006c0000301000 */
[----:B------:R-:W-:Y:S05]  /*0810*/  @!P0 BRA `(.L_x_9) ;  /* 0x0000000000848947 */ /* 0x000fea0003800000 */
[----:B0-----:R-:W0:Y:S01]  /*0820*/  I2F.F64.U32 R6, R0 ;  /* 0x0000000000067312 */ /* 0x001e220000201800 */
[----:B------:R-:W-:Y:S01]  /*0830*/  IMAD.MOV.U32 R4, RZ, RZ, 0x1 ;  /* 0x00000001ff047424 */ /* 0x000fe200078e00ff */
[----:B------:R-:W-:Y:S01]  /*0840*/  FSETP.GEU.AND P1, PT, |R15|, 6.5827683646048100446e-37, PT ;  /* 0x036000000f00780b */ /* 0x000fe20003f2e200 */
[----:B------:R-:W-:Y:S01]  /*0850*/  IMAD.MOV.U32 R10, RZ, RZ, R14 ;  /* 0x000000ffff0a7224 */ /* 0x000fe200078e000e */
[----:B------:R-:W-:Y:S01]  /*0860*/  BSSY.RECONVERGENT B0, `(.L_x_10) ;  /* 0x0000016000007945 */ /* 0x000fe20003800200 */
[----:B------:R-:W-:-:S03]  /*0870*/  IMAD.MOV.U32 R11, RZ, RZ, R15 ;  /* 0x000000ffff0b7224 */ /* 0x000fc600078e000f */
[----:B0-----:R-:W0:Y:S02]  /*0880*/  MUFU.RCP64H R5, R7 ;  /* 0x0000000700057308 */ /* 0x001e240000001800 */
[----:B0-----:R-:W-:-:S08]  /*0890*/  DFMA R8, -R6, R4, 1 ;  /* 0x3ff000000608742b */ /* 0x001fd00000000104 */
[----:B------:R-:W-:-:S08]  /*08a0*/  DFMA R8, R8, R8, R8 ;  /* 0x000000080808722b */ /* 0x000fd00000000008 */
[----:B------:R-:W-:-:S08]  /*08b0*/  DFMA R8, R4, R8, R4 ;  /* 0x000000080408722b */ /* 0x000fd00000000004 */
[----:B------:R-:W-:-:S08]  /*08c0*/  DFMA R4, -R6, R8, 1 ;  /* 0x3ff000000604742b */ /* 0x000fd00000000108 */
[----:B------:R-:W-:-:S08]  /*08d0*/  DFMA R4, R8, R4, R8 ;  /* 0x000000040804722b */ /* 0x000fd00000000008 */
[----:B------:R-:W-:-:S08]  /*08e0*/  DMUL R8, R4, R10 ;  /* 0x0000000a04087228 */ /* 0x000fd00000000000 */
[----:B------:R-:W-:-:S08]  /*08f0*/  DFMA R10, -R6, R8, R10 ;  /* 0x00000008060a722b */ /* 0x000fd0000000010a */
[----:B------:R-:W-:-:S10]  /*0900*/  DFMA R4, R4, R10, R8 ;  /* 0x0000000a0404722b */ /* 0x000fd40000000008 */
[----:B------:R-:W-:-:S05]  /*0910*/  FFMA R8, RZ, R7, R5 ;  /* 0x00000007ff087223 */ /* 0x000fca0000000005 */
[----:B------:R-:W-:-:S13]  /*0920*/  FSETP.GT.AND P0, PT, |R8|, 1.469367938527859385e-39, PT ;  /* 0x001000000800780b */ /* 0x000fda0003f04200 */
[----:B------:R-:W-:Y:S05]  /*0930*/  @P0 BRA P1, `(.L_x_11) ;  /* 0x0000000000200947 */ /* 0x000fea0000800000 */
[----:B------:R-:W-:Y:S01]  /*0940*/  IMAD.MOV.U32 R8, RZ, RZ, R6 ;  /* 0x000000ffff087224 */ /* 0x000fe200078e0006 */
[----:B------:R-:W-:Y:S01]  /*0950*/  MOV R9, R7 ;  /* 0x0000000700097202 */ /* 0x000fe20000000f00 */
[----:B------:R-:W-:Y:S01]  /*0960*/  IMAD.MOV.U32 R6, RZ, RZ, R14 ;  /* 0x000000ffff067224 */ /* 0x000fe200078e000e */
[----:B------:R-:W-:Y:S01]  /*0970*/  MOV R4, 0x9a0 ;  /* 0x000009a000047802 */ /* 0x000fe20000000f00 */
[----:B------:R-:W-:-:S07]  /*0980*/  IMAD.MOV.U32 R7, RZ, RZ, R15 ;  /* 0x000000ffff077224 */ /* 0x000fce00078e000f */
[----:B-1----:R-:W-:Y:S05]  /*0990*/  CALL.REL.NOINC `($__internal_0_$__cuda_sm20_div_rn_f64_full) ;  /* 0x0000000000447944 */ /* 0x002fea0003c00000 */
[----:B------:R-:W-:Y:S02]  /*09a0*/  IMAD.MOV.U32 R4, RZ, RZ, R6 ;  /* 0x000000ffff047224 */ /* 0x000fe400078e0006 */
[----:B------:R-:W-:-:S07]  /*09b0*/  IMAD.MOV.U32 R5, RZ, RZ, R7 ;  /* 0x000000ffff057224 */ /* 0x000fce00078e0007 */
.L_x_11:
[----:B------:R-:W-:Y:S05]  /*09c0*/  BSYNC.RECONVERGENT B0 ;  /* 0x0000000000007941 */ /* 0x000fea0003800200 */
.L_x_10:
[----:B-1----:R-:W0:Y:S01]  /*09d0*/  F2F.F64.F32 R6, R27 ;  /* 0x0000001b00067310 */ /* 0x002e220000201800 */
[----:B------:R-:W-:Y:S01]  /*09e0*/  DADD R12, R12, 4 ;  /* 0x401000000c0c7429 */ /* 0x000fe20000000000 */
[----:B------:R-:W-:Y:S01]  /*09f0*/  IADD3 R0, PT, PT, R0, 0x4, RZ ;  /* 0x0000000400007810 */ /* 0x000fe20007ffe0ff */
[----:B0-----:R-:W-:-:S06]  /*0a00*/  DADD R6, R6, R4 ;  /* 0x0000000006067229 */ /* 0x001fcc0000000004 */
[----:B------:R0:W1:Y:S01]  /*0a10*/  F2F.F32.F64 R25, R6 ;  /* 0x0000000600197310 */ /* 0x0000620000301000 */
[----:B------:R-:W-:Y:S05]  /*0a20*/  BRA `(.L_x_12) ;  /* 0xfffffff800287947 */ /* 0x000fea000383ffff */
.L_x_9:
[----:B------:R-:W2:Y:S01]  /*0a30*/  LDC.64 R4, c[0x0][0x380] ;  /* 0x0000e000ff047b82 */ /* 0x000ea20000000a00 */
[----:B------:R-:W3:Y:S01]  /*0a40*/  LDCU UR4, c[0x0][0x388] ;  /* 0x00007100ff0477ac */ /* 0x000ee20008000800 */
[----:B--2---:R-:W-:-:S04]  /*0a50*/  IMAD.WIDE R4, R3, 0x4, R4 ;  /* 0x0000000403047825 */ /* 0x004fc800078e0204 */
[----:B------:R-:W-:Y:S01]  /*0a60*/  IMAD.IADD R3, R2, 0x1, R3 ;  /* 0x0000000102037824 */ /* 0x000fe200078e0203 */
[----:B-1----:R2:W-:Y:S04]  /*0a70*/  STG.E desc[UR6][R4.64], R27 ;  /* 0x0000001b04007986 */ /* 0x0025e8000c101906 */
[----:B---3--:R-:W-:-:S13]  /*0a80*/  ISETP.GE.AND P0, PT, R3, UR4, PT ;  /* 0x0000000403007c0c */ /* 0x008fda000bf06270 */
[----:B--2---:R-:W-:Y:S05]  /*0a90*/  @!P0 BRA `(.L_x_13) ;  /* 0xfffffff400848947 */ /* 0x004fea000383ffff */
[----:B------:R-:W-:Y:S05]  /*0aa0*/  EXIT ;  /* 0x000000000000794d */ /* 0x000fea0003800000 */
        .weak           $__internal_0_$__cuda_sm20_div_rn_f64_full
        .type           $__internal_0_$__cuda_sm20_div_rn_f64_full,@function
        .size           $__internal_0_$__cuda_sm20_div_rn_f64_full,($__internal_1_$__cuda_sm20_dsqrt_rn_f64_mediumpath_v1 - $__internal_0_$__cuda_sm20_div_rn_f64_full)
$__internal_0_$__cuda_sm20_div_rn_f64_full:
[C---:B------:R-:W-:Y:S01]  /*0ab0*/  FSETP.GEU.AND P0, PT, |R9|.reuse, 1.469367938527859385e-39, PT ;  /* 0x001000000900780b */ /* 0x040fe20003f0e200 */
[----:B------:R-:W-:Y:S01]  /*0ac0*/  IMAD.MOV.U32 R16, RZ, RZ, 0x1 ;  /* 0x00000001ff107424 */ /* 0x000fe200078e00ff */
[----:B------:R-:W-:Y:S01]  /*0ad0*/  LOP3.LUT R10, R9, 0x800fffff, RZ, 0xc0, !PT ;  /* 0x800fffff090a7812 */ /* 0x000fe200078ec0ff */
[----:B------:R-:W-:Y:S01]  /*0ae0*/  IMAD.MOV.U32 R24, RZ, RZ, 0x1ca00000 ;  /* 0x1ca00000ff187424 */ /* 0x000fe200078e00ff */
[C---:B------:R-:W-:Y:S01]  /*0af0*/  FSETP.GEU.AND P2, PT, |R7|.reuse, 1.469367938527859385e-39, PT ;  /* 0x001000000700780b */ /* 0x040fe20003f4e200 */
[----:B------:R-:W-:Y:S01]  /*0b00*/  BSSY.RECONVERGENT B1, `(.L_x_14) ;  /* 0x0000052000017945 */ /* 0x000fe20003800200 */
[----:B------:R-:W-:Y:S01]  /*0b10*/  LOP3.LUT R11, R10, 0x3ff00000, RZ, 0xfc, !PT ;  /* 0x3ff000000a0b7812 */ /* 0x000fe200078efcff */
[----:B------:R-:W-:Y:S01]  /*0b20*/  IMAD.MOV.U32 R10, RZ, RZ, R8 ;  /* 0x000000ffff0a7224 */ /* 0x000fe200078e0008 */
[----:B------:R-:W-:Y:S02]  /*0b30*/  LOP3.LUT R5, R7, 0x7ff00000, RZ, 0xc0, !PT ;  /* 0x7ff0000007057812 */ /* 0x000fe400078ec0ff */
[----:B------:R-:W-:-:S03]  /*0b40*/  LOP3.LUT R26, R9, 0x7ff00000, RZ, 0xc0, !PT ;  /* 0x7ff00000091a7812 */ /* 0x000fc600078ec0ff */
[----:B------:R-:W-:Y:S01]  /*0b50*/  @!P0 DMUL R10, R8, 8.98846567431157953865e+307 ;  /* 0x7fe00000080a8828 */ /* 0x000fe20000000000 */
[----:B------:R-:W-:-:S03]  /*0b60*/  ISETP.GE.U32.AND P1, PT, R5, R26, PT ;  /* 0x0000001a0500720c */ /* 0x000fc60003f26070 */
[----:B------:R-:W-:Y:S02]  /*0b70*/  @!P2 LOP3.LUT R18, R9, 0x7ff00000, RZ, 0xc0, !PT ;  /* 0x7ff000000912a812 */ /* 0x000fe400078ec0ff */
[----:B------:R-:W0:Y:S02]  /*0b80*/  MUFU.RCP64H R17, R11 ;  /* 0x0000000b00117308 */ /* 0x000e240000001800 */
[----:B------:R-:W-:Y:S02]  /*0b90*/  @!P2 ISETP.GE.U32.AND P3, PT, R5, R18, PT ;  /* 0x000000120500a20c */ /* 0x000fe40003f66070 */
[----:B------:R-:W-:Y:S02]  /*0ba0*/  @!P0 LOP3.LUT R26, R11, 0x7ff00000, RZ, 0xc0, !PT ;  /* 0x7ff000000b1a8812 */ /* 0x000fe400078ec0ff */
[----:B------:R-:W-:-:S04]  /*0bb0*/  @!P2 SEL R19, R24, 0x63400000, !P3 ;  /* 0x634000001813a807 */ /* 0x000fc80005800000 */
[----:B------:R-:W-:-:S04]  /*0bc0*/  @!P2 LOP3.LUT R22, R19, 0x80000000, R7, 0xf8, !PT ;  /* 0x800000001316a812 */ /* 0x000fc800078ef807 */
[----:B------:R-:W-:Y:S01]  /*0bd0*/  @!P2 LOP3.LUT R23, R22, 0x100000, RZ, 0xfc, !PT ;  /* 0x001000001617a812 */ /* 0x000fe200078efcff */
[----:B------:R-:W-:Y:S01]  /*0be0*/  @!P2 IMAD.MOV.U32 R22, RZ, RZ, RZ ;  /* 0x000000ffff16a224 */ /* 0x000fe200078e00ff */
[----:B0-----:R-:W-:-:S08]  /*0bf0*/  DFMA R20, R16, -R10, 1 ;  /* 0x3ff000001014742b */ /* 0x001fd0000000080a */
[----:B------:R-:W-:-:S08]  /*0c00*/  DFMA R20, R20, R20, R20 ;  /* 0x000000141414722b */ /* 0x000fd00000000014 */
[----:B------:R-:W-:Y:S01]  /*0c10*/  DFMA R20, R16, R20, R16 ;  /* 0x000000141014722b */ /* 0x000fe20000000010 */
[----:B------:R-:W-:Y:S02]  /*0c20*/  SEL R17, R24, 0x63400000, !P1 ;  /* 0x6340000018117807 */ /* 0x000fe40004800000 */
[----:B------:R-:W-:Y:S02]  /*0c30*/  MOV R16, R6 ;  /* 0x0000000600107202 */ /* 0x000fe40000000f00 */
[----:B------:R-:W-:-:S03]  /*0c40*/  LOP3.LUT R17, R17, 0x800fffff, R7, 0xf8, !PT ;  /* 0x800fffff11117812 */ /* 0x000fc600078ef807 */
[----:B------:R-:W-:-:S03]  /*0c50*/  DFMA R18, R20, -R10, 1 ;  /* 0x3ff000001412742b */ /* 0x000fc6000000080a */
[----:B------:R-:W-:-:S05]  /*0c60*/  @!P2 DFMA R16, R16, 2, -R22 ;  /* 0x400000001010a82b */ /* 0x000fca0000000816 */
[----:B------:R-:W-:-:S08]  /*0c70*/  DFMA R18, R20, R18, R20 ;  /* 0x000000121412722b */ /* 0x000fd00000000014 */
[----:B------:R-:W-:-:S08]  /*0c80*/  DMUL R20, R18, R16 ;  /* 0x0000001012147228 */ /* 0x000fd00000000000 */
[----:B------:R-:W-:-:S08]  /*0c90*/  DFMA R22, R20, -R10, R16 ;  /* 0x8000000a1416722b */ /* 0x000fd00000000010 */
[----:B------:R-:W-:Y:S01]  /*0ca0*/  DFMA R22, R18, R22, R20 ;  /* 0x000000161216722b */ /* 0x000fe20000000014 */
[----:B------:R-:W-:Y:S01]  /*0cb0*/  IMAD.MOV.U32 R20, RZ, RZ, R5 ;  /* 0x000000ffff147224 */ /* 0x000fe200078e0005 */
[----:B------:R-:W-:Y:S01]  /*0cc0*/  @!P2 LOP3.LUT R20, R17, 0x7ff00000, RZ, 0xc0, !PT ;  /* 0x7ff000001114a812 */ /* 0x000fe200078ec0ff */
[----:B------:R-:W-:-:S04]  /*0cd0*/  VIADD R19, R26, 0xffffffff ;  /* 0xffffffff1a137836 */ /* 0x000fc80000000000 */
[----:B------:R-:W-:-:S05]  /*0ce0*/  VIADD R18, R20, 0xffffffff ;  /* 0xffffffff14127836 */ /* 0x000fca0000000000 */
[----:B------:R-:W-:-:S04]  /*0cf0*/  ISETP.GT.U32.AND P0, PT, R18, 0x7feffffe, PT ;  /* 0x7feffffe1200780c */ /* 0x000fc80003f04070 */
[----:B------:R-:W-:-:S13]  /*0d00*/  ISETP.GT.U32.OR P0, PT, R19, 0x7feffffe, P0 ;  /* 0x7feffffe1300780c */ /* 0x000fda0000704470 */
[----:B------:R-:W-:Y:S05]  /*0d10*/  @P0 BRA `(.L_x_15) ;  /* 0x00000000006c0947 */ /* 0x000fea0003800000 */
[----:B------:R-:W-:-:S04]  /*0d20*/  LOP3.LUT R18, R9, 0x7ff00000, RZ, 0xc0, !PT ;  /* 0x7ff0000009127812 */ /* 0x000fc800078ec0ff */
[CC--:B------:R-:W-:Y:S02]  /*0d30*/  VIADDMNMX R6, R5.reuse, -R18.reuse, 0xb9600000, !PT ;  /* 0xb960000005067446 */ /* 0x0c0fe40007800912 */
[----:B------:R-:W-:Y:S02]  /*0d40*/  ISETP.GE.U32.AND P0, PT, R5, R18, PT ;  /* 0x000000120500720c */ /* 0x000fe40003f06070 */
[----:B------:R-:W-:Y:S01]  /*0d50*/  VIMNMX R5, PT, PT, R6, 0x46a00000, PT ;  /* 0x46a0000006057848 */ /* 0x000fe20003fe0100 */
[----:B------:R-:W-:Y:S01]  /*0d60*/  IMAD.MOV.U32 R6, RZ, RZ, RZ ;  /* 0x000000ffff067224 */ /* 0x000fe200078e00ff */
[----:B------:R-:W-:-:S04]  /*0d70*/  SEL R24, R24, 0x63400000, !P0 ;  /* 0x6340000018187807 */ /* 0x000fc80004000000 */
[----:B------:R-:W-:-:S05]  /*0d80*/  IADD3 R5, PT, PT, -R24, R5, RZ ;  /* 0x0000000518057210 */ /* 0x000fca0007ffe1ff */
[----:B------:R-:W-:-:S06]  /*0d90*/  VIADD R7, R5, 0x7fe00000 ;  /* 0x7fe0000005077836 */ /* 0x000fcc0000000000 */
[----:B------:R-:W-:-:S10]  /*0da0*/  DMUL R18, R22, R6 ;  /* 0x0000000616127228 */ /* 0x000fd40000000000 */
[----:B------:R-:W-:-:S13]  /*0db0*/  FSETP.GTU.AND P0, PT, |R19|, 1.469367938527859385e-39, PT ;  /* 0x001000001300780b */ /* 0x000fda0003f0c200 */
[----:B------:R-:W-:Y:S05]  /*0dc0*/  @P0 BRA `(.L_x_16) ;  /* 0x0000000000940947 */ /* 0x000fea0003800000 */
[----:B------:R-:W-:Y:S01]  /*0dd0*/  DFMA R10, R22, -R10, R16 ;  /* 0x8000000a160a722b */ /* 0x000fe20000000010 */
[----:B------:R-:W-:-:S09]  /*0de0*/  IMAD.MOV.U32 R8, RZ, RZ, RZ ;  /* 0x000000ffff087224 */ /* 0x000fd200078e00ff */
[C---:B------:R-:W-:Y:S02]  /*0df0*/  FSETP.NEU.AND P0, PT, R11.reuse, RZ, PT ;  /* 0x000000ff0b00720b */ /* 0x040fe40003f0d000 */
[----:B------:R-:W-:-:S04]  /*0e00*/  LOP3.LUT R17, R11, 0x80000000, R9, 0x48, !PT ;  /* 0x800000000b117812 */ /* 0x000fc800078e4809 */
[----:B------:R-:W-:-:S07]  /*0e10*/  LOP3.LUT R9, R17, R7, RZ, 0xfc, !PT ;  /* 0x0000000711097212 */ /* 0x000fce00078efcff */
[----:B------:R-:W-:Y:S05]  /*0e20*/  @!P0 BRA `(.L_x_16) ;  /* 0x00000000007c8947 */ /* 0x000fea0003800000 */
[----:B------:R-:W-:Y:S01]  /*0e30*/  IMAD.MOV R7, RZ, RZ, -R5 ;  /* 0x000000ffff077224 */ /* 0x000fe200078e0a05 */
[----:B------:R-:W-:Y:S01]  /*0e40*/  MOV R6, RZ ;  /* 0x000000ff00067202 */ /* 0x000fe20000000f00 */
[----:B------:R-:W-:Y:S01]  /*0e50*/  DMUL.RP R8, R22, R8 ;  /* 0x0000000816087228 */ /* 0x000fe20000008000 */
[----:B------:R-:W-:-:S04]  /*0e60*/  IADD3 R5, PT, PT, -R5, -0x43300000, RZ ;  /* 0xbcd0000005057810 */ /* 0x000fc80007ffe1ff */
[----:B------:R-:W-:-:S05]  /*0e70*/  DFMA R6, R18, -R6, R22 ;  /* 0x800000061206722b */ /* 0x000fca0000000016 */
[----:B------:R-:W-:-:S05]  /*0e80*/  LOP3.LUT R17, R9, R17, RZ, 0x3c, !PT ;  /* 0x0000001109117212 */ /* 0x000fca00078e3cff */
[----:B------:R-:W-:-:S04]  /*0e90*/  FSETP.NEU.AND P0, PT, |R7|, R5, PT ;  /* 0x000000050700720b */ /* 0x000fc80003f0d200 */
[----:B------:R-:W-:Y:S02]  /*0ea0*/  FSEL R18, R8, R18, !P0 ;  /* 0x0000001208127208 */ /* 0x000fe40004000000 */
[----:B------:R-:W-:Y:S01]  /*0eb0*/  FSEL R19, R17, R19, !P0 ;  /* 0x0000001311137208 */ /* 0x000fe20004000000 */
[----:B------:R-:W-:Y:S06]  /*0ec0*/  BRA `(.L_x_16) ;  /* 0x0000000000547947 */ /* 0x000fec0003800000 */
.L_x_15:
[----:B------:R-:W-:-:S14]  /*0ed0*/  DSETP.NAN.AND P0, PT, R6, R6, PT ;  /* 0x000000060600722a */ /* 0x000fdc0003f08000 */
[----:B------:R-:W-:Y:S05]  /*0ee0*/  @P0 BRA `(.L_x_17) ;  /* 0x0000000000440947 */ /* 0x000fea0003800000 */
[----:B------:R-:W-:-:S14]  /*0ef0*/  DSETP.NAN.AND P0, PT, R8, R8, PT ;  /* 0x000000080800722a */ /* 0x000fdc0003f08000 */
[----:B------:R-:W-:Y:S05]  /*0f00*/  @P0 BRA `(.L_x_18) ;  /* 0x0000000000300947 */ /* 0x000fea0003800000 */
[----:B------:R-:W-:Y:S01]  /*0f10*/  ISETP.NE.AND P0, PT, R20, R26, PT ;  /* 0x0000001a1400720c */ /* 0x000fe20003f05270 */
[----:B------:R-:W-:Y:S02]  /*0f20*/  IMAD.MOV.U32 R18, RZ, RZ, 0x0 ;  /* 0x00000000ff127424 */ /* 0x000fe400078e00ff */
[----:B------:R-:W-:-:S10]  /*0f30*/  IMAD.MOV.U32 R19, RZ, RZ, -0x80000 ;  /* 0xfff80000ff137424 */ /* 0x000fd400078e00ff */
[----:B------:R-:W-:Y:S05]  /*0f40*/  @!P0 BRA `(.L_x_16) ;  /* 0x0000000000348947 */ /* 0x000fea0003800000 */
[----:B------:R-:W-:Y:S02]  /*0f50*/  ISETP.NE.AND P0, PT, R20, 0x7ff00000, PT ;  /* 0x7ff000001400780c */ /* 0x000fe40003f05270 */
[----:B------:R-:W-:Y:S02]  /*0f60*/  LOP3.LUT R19, R7, 0x80000000, R9, 0x48, !PT ;  /* 0x8000000007137812 */ /* 0x000fe400078e4809 */
[----:B------:R-:W-:-:S13]  /*0f70*/  ISETP.EQ.OR P0, PT, R26, RZ, !P0 ;  /* 0x000000ff1a00720c */ /* 0x000fda0004702670 */
[----:B------:R-:W-:Y:S01]  /*0f80*/  @P0 LOP3.LUT R5, R19, 0x7ff00000, RZ, 0xfc, !PT ;  /* 0x7ff0000013050812 */ /* 0x000fe200078efcff */
[----:B------:R-:W-:Y:S02]  /*0f90*/  @!P0 IMAD.MOV.U32 R18, RZ, RZ, RZ ;  /* 0x000000ffff128224 */ /* 0x000fe400078e00ff */
[----:B------:R-:W-:Y:S01]  /*0fa0*/  @P0 IMAD.MOV.U32 R18, RZ, RZ, RZ ;  /* 0x000000ffff120224 */ /* 0x000fe200078e00ff */
[----:B------:R-:W-:Y:S01]  /*0fb0*/  @P0 MOV R19, R5 ;  /* 0x0000000500130202 */ /* 0x000fe20000000f00 */
[----:B------:R-:W-:Y:S06]  /*0fc0*/  BRA `(.L_x_16) ;  /* 0x0000000000147947 */ /* 0x000fec0003800000 */
.L_x_18:
[----:B------:R-:W-:Y:S01]  /*0fd0*/  LOP3.LUT R19, R9, 0x80000, RZ, 0xfc, !PT ;  /* 0x0008000009137812 */ /* 0x000fe200078efcff */
[----:B------:R-:W-:Y:S01]  /*0fe0*/  IMAD.MOV.U32 R18, RZ, RZ, R8 ;  /* 0x000000ffff127224 */ /* 0x000fe200078e0008 */
[----:B------:R-:W-:Y:S06]  /*0ff0*/  BRA `(.L_x_16) ;  /* 0x0000000000087947 */ /* 0x000fec0003800000 */
.L_x_17:
[----:B------:R-:W-:Y:S01]  /*1000*/  LOP3.LUT R19, R7, 0x80000, RZ, 0xfc, !PT ;  /* 0x0008000007137812 */ /* 0x000fe200078efcff */
[----:B------:R-:W-:-:S07]  /*1010*/  IMAD.MOV.U32 R18, RZ, RZ, R6 ;  /* 0x000000ffff127224 */ /* 0x000fce00078e0006 */
.L_x_16:
[----:B------:R-:W-:Y:S05]  /*1020*/  BSYNC.RECONVERGENT B1 ;  /* 0x0000000000017941 */ /* 0x000fea0003800200 */
.L_x_14:
[----:B------:R-:W-:Y:S02]  /*1030*/  HFMA2 R5, -RZ, RZ, 0, 0 ;  /* 0x00000000ff057431 */ /* 0x000fe400000001ff */
[----:B------:R-:W-:Y:S02]  /*1040*/  IMAD.MOV.U32 R6, RZ, RZ, R18 ;  /* 0x000000ffff067224 */ /* 0x000fe400078e0012 */
[----:B------:R-:W-:Y:S01]  /*1050*/  IMAD.MOV.U32 R7, RZ, RZ, R19 ;  /* 0x000000ffff077224 */ /* 0x000fe200078e0013 */
[----:B------:R-:W-:Y:S06]  /*1060*/  RET.REL.NODEC R4 `(_Z12sqrt_streamsPfi) ;  /* 0xffffffec04e47950 */ /* 0x000fec0003c3ffff */
        .weak           $__internal_1_$__cuda_sm20_dsqrt_rn_f64_mediumpath_v1
        .type           $__internal_1_$__cuda_sm20_dsqrt_rn_f64_mediumpath_v1,@function
        .size           $__internal_1_$__cuda_sm20_dsqrt_rn_f64_mediumpath_v1,($_Z12sqrt_streamsPfi$__internal_accurate_pow - $__internal_1_$__cuda_sm20_dsqrt_rn_f64_mediumpath_v1)
$__internal_1_$__cuda_sm20_dsqrt_rn_f64_mediumpath_v1:
[----:B------:R-:W-:Y:S01]  /*1070*/  ISETP.GE.U32.AND P1, PT, R6, -0x3400000, PT ;  /* 0xfcc000000600780c */ /* 0x000fe20003f26070 */
[----:B------:R-:W-:Y:S01]  /*1080*/  BSSY.RECONVERGENT B1, `(.L_x_19) ;  /* 0x0000028000017945 */ /* 0x000fe20003800200 */
[----:B------:R-:W-:Y:S02]  /*1090*/  IMAD.MOV.U32 R6, RZ, RZ, R4 ;  /* 0x000000ffff067224 */ /* 0x000fe400078e0004 */
[----:B------:R-:W-:Y:S01]  /*10a0*/  IMAD.MOV.U32 R7, RZ, RZ, R5 ;  /* 0x000000ffff077224 */ /* 0x000fe200078e0005 */
[----:B------:R-:W-:Y:S01]  /*10b0*/  MOV R5, R17 ;  /* 0x0000001100057202 */ /* 0x000fe20000000f00 */
[----:B------:R-:W-:Y:S02]  /*10c0*/  IMAD.MOV.U32 R10, RZ, RZ, R12 ;  /* 0x000000ffff0a7224 */ /* 0x000fe400078e000c */
[----:B------:R-:W-:-:S05]  /*10d0*/  IMAD.MOV.U32 R4, RZ, RZ, R16 ;  /* 0x000000ffff047224 */ /* 0x000fca00078e0010 */
[----:B------:R-:W-:Y:S05]  /*10e0*/  @!P1 BRA `(.L_x_20) ;  /* 0x0000000000209947 */ /* 0x000fea0003800000 */
[----:B------:R-:W-:-:S10]  /*10f0*/  DFMA.RM R4, R4, R10, R14 ;  /* 0x0000000a0404722b */ /* 0x000fd4000000400e */
[----:B------:R-:W-:-:S05]  /*1100*/  IADD3 R8, P1, PT, R4, 0x1, RZ ;  /* 0x0000000104087810 */ /* 0x000fca0007f3e0ff */
[----:B------:R-:W-:-:S06]  /*1110*/  IMAD.X R9, RZ, RZ, R5, P1 ;  /* 0x000000ffff097224 */ /* 0x000fcc00008e0605 */
[----:B------:R-:W-:-:S08]  /*1120*/  DFMA.RP R6, -R4, R8, R6 ;  /* 0x000000080406722b */ /* 0x000fd00000008106 */
[----:B------:R-:W-:-:S06]  /*1130*/  DSETP.GT.AND P1, PT, R6, RZ, PT ;  /* 0x000000ff0600722a */ /* 0x000fcc0003f24000 */
[----:B------:R-:W-:Y:S02]  /*1140*/  FSEL R4, R8, R4, P1 ;  /* 0x0000000408047208 */ /* 0x000fe40000800000 */
[----:B------:R-:W-:Y:S01]  /*1150*/  FSEL R5, R9, R5, P1 ;  /* 0x0000000509057208 */ /* 0x000fe20000800000 */
[----:B------:R-:W-:Y:S06]  /*1160*/  BRA `(.L_x_21) ;  /* 0x0000000000647947 */ /* 0x000fec0003800000 */
.L_x_20:
[----:B------:R-:W-:-:S14]  /*1170*/  DSETP.NE.AND P1, PT, R6, RZ, PT ;  /* 0x000000ff0600722a */ /* 0x000fdc0003f25000 */
[----:B------:R-:W-:Y:S05]  /*1180*/  @!P1 BRA `(.L_x_22) ;  /* 0x0000000000589947 */ /* 0x000fea0003800000 */
[----:B------:R-:W-:-:S13]  /*1190*/  ISETP.GE.AND P1, PT, R7, RZ, PT ;  /* 0x000000ff0700720c */ /* 0x000fda0003f26270 */
[----:B------:R-:W-:Y:S02]  /*11a0*/  @!P1 IMAD.MOV.U32 R4, RZ, RZ, 0x0 ;  /* 0x00000000ff049424 */ /* 0x000fe400078e00ff */
[----:B------:R-:W-:Y:S01]  /*11b0*/  @!P1 IMAD.MOV.U32 R5, RZ, RZ, -0x80000 ;  /* 0xfff80000ff059424 */ /* 0x000fe200078e00ff */
[----:B------:R-:W-:Y:S06]  /*11c0*/  @!P1 BRA `(.L_x_21) ;  /* 0x00000000004c9947 */ /* 0x000fec0003800000 */
[----:B------:R-:W-:-:S13]  /*11d0*/  ISETP.GT.AND P1, PT, R7, 0x7fefffff, PT ;  /* 0x7fefffff0700780c */ /* 0x000fda0003f24270 */
[----:B------:R-:W-:Y:S05]  /*11e0*/  @P1 BRA `(.L_x_22) ;  /* 0x0000000000401947 */ /* 0x000fea0003800000 */
[----:B------:R-:W-:Y:S01]  /*11f0*/  DMUL R4, R6, 8.11296384146066816958e+31 ;  /* 0x4690000006047828 */ /* 0x000fe20000000000 */
[----:B------:R-:W-:Y:S01]  /*1200*/  MOV R10, 0x0 ;  /* 0x00000000000a7802 */ /* 0x000fe20000000f00 */
[----:B------:R-:W-:Y:S02]  /*1210*/  IMAD.MOV.U32 R6, RZ, RZ, RZ ;  /* 0x000000ffff067224 */ /* 0x000fe400078e00ff */
[----:B------:R-:W-:Y:S02]  /*1220*/  IMAD.MOV.U32 R11, RZ, RZ, 0x3fd80000 ;  /* 0x3fd80000ff0b7424 */ /* 0x000fe400078e00ff */
[----:B------:R-:W0:Y:S02]  /*1230*/  MUFU.RSQ64H R7, R5 ;  /* 0x0000000500077308 */ /* 0x000e240000001c00 */
[----:B0-----:R-:W-:-:S08]  /*1240*/  DMUL R8, R6, R6 ;  /* 0x0000000606087228 */ /* 0x001fd00000000000 */
[----:B------:R-:W-:-:S08]  /*1250*/  DFMA R8, R4, -R8, 1 ;  /* 0x3ff000000408742b */ /* 0x000fd00000000808 */
[----:B------:R-:W-:Y:S02]  /*1260*/  DFMA R10, R8, R10, 0.5 ;  /* 0x3fe00000080a742b */ /* 0x000fe4000000000a */
[----:B------:R-:W-:-:S08]  /*1270*/  DMUL R8, R6, R8 ;  /* 0x0000000806087228 */ /* 0x000fd00000000000 */
[----:B------:R-:W-:-:S08]  /*1280*/  DFMA R8, R10, R8, R6 ;  /* 0x000000080a08722b */ /* 0x000fd00000000006 */
[----:B------:R-:W-:Y:S02]  /*1290*/  DMUL R6, R4, R8 ;  /* 0x0000000804067228 */ /* 0x000fe40000000000 */
[----:B------:R-:W-:-:S06]  /*12a0*/  VIADD R9, R9, 0xfff00000 ;  /* 0xfff0000009097836 */ /* 0x000fcc0000000000 */
[----:B------:R-:W-:-:S08]  /*12b0*/  DFMA R10, R6, -R6, R4 ;  /* 0x80000006060a722b */ /* 0x000fd00000000004 */
[----:B------:R-:W-:-:S10]  /*12c0*/  DFMA R4, R8, R10, R6 ;  /* 0x0000000a0804722b */ /* 0x000fd40000000006 */
[----:B------:R-:W-:Y:S01]  /*12d0*/  VIADD R5, R5, 0xfcb00000 ;  /* 0xfcb0000005057836 */ /* 0x000fe20000000000 */
[----:B------:R-:W-:Y:S06]  /*12e0*/  BRA `(.L_x_21) ;  /* 0x0000000000047947 */ /* 0x000fec0003800000 */
.L_x_22:
[----:B------:R-:W-:-:S11]  /*12f0*/  DADD R4, R6, R6 ;  /* 0x0000000006047229 */ /* 0x000fd60000000006 */
.L_x_21:
[----:B------:R-:W-:Y:S05]  /*1300*/  BSYNC.RECONVERGENT B1 ;  /* 0x0000000000017941 */ /* 0x000fea0003800200 */
.L_x_19:
[----:B------:R-:W-:Y:S01]  /*1310*/  IMAD.MOV.U32 R8, RZ, RZ, R4 ;  /* 0x000000ffff087224 */ /* 0x000fe200078e0004 */
[----:B------:R-:W-:Y:S01]  /*1320*/  MOV R9, R5 ;  /* 0x0000000500097202 */ /* 0x000fe20000000f00 */
[----:B------:R-:W-:Y:S02]  /*1330*/  IMAD.MOV.U32 R4, RZ, RZ, R0 ;  /* 0x000000ffff047224 */ /* 0x000fe400078e0000 */
[----:B------:R-:W-:-:S04]  /*1340*/  IMAD.MOV.U32 R5, RZ, RZ, 0x0 ;  /* 0x00000000ff057424 */ /* 0x000fc800078e00ff */
[----:B------:R-:W-:Y:S05]  /*1350*/  RET.REL.NODEC R4 `(_Z12sqrt_streamsPfi) ;  /* 0xffffffec04287950 */ /* 0x000fea0003c3ffff */
        .type           $_Z12sqrt_streamsPfi$__internal_accurate_pow,@function
        .size           $_Z12sqrt_streamsPfi$__internal_accurate_pow,(.L_x_27 - $_Z12sqrt_streamsPfi$__internal_accurate_pow)
$_Z12sqrt_streamsPfi$__internal_accurate_pow:
[----:B------:R-:W0:Y:S01]  /*1360*/  MUFU.RCP64H R13, 1.785396575927734375 ;  /* 0x3ffc90fc000d7908 */ /* 0x000e220000001800 */
[----:B------:R-:W-:Y:S02]  /*1370*/  HFMA2 R12, -RZ, RZ, 0, 0 ;  /* 0x00000000ff0c7431 */ /* 0x000fe400000001ff */
[----:B------:R-:W-:Y:S01]  /*1380*/  IMAD.MOV.U32 R6, RZ, RZ, -0x7f23cc9 ;  /* 0xf80dc337ff067424 */ /* 0x000fe200078e00ff */
[----:B------:R-:W-:Y:S01]  /*1390*/  UMOV UR4, 0x3f91e648 ;  /* 0x3f91e64800047882 */ /* 0x000fe20000000000 */
[----:B------:R-:W-:Y:S01]  /*13a0*/  IMAD.MOV.U32 R7, RZ, RZ, 0x3ffc90fc ;  /* 0x3ffc90fcff077424 */ /* 0x000fe200078e00ff */
[----:B------:R-:W-:Y:S01]  /*13b0*/  UMOV UR5, 0x3fcb7818 ;  /* 0x3fcb781800057882 */ /* 0x000fe20000000000 */
[----:B------:R-:W-:Y:S01]  /*13c0*/  IMAD.MOV.U32 R8, RZ, RZ, 0x41ad3b5a ;  /* 0x41ad3b5aff087424 */ /* 0x000fe200078e00ff */
[----:B------:R-:W-:Y:S01]  /*13d0*/  UMOV UR8, 0x7d2cafe2 ;  /* 0x7d2cafe200087882 */ /* 0x000fe20000000000 */
[----:B------:R-:W-:Y:S01]  /*13e0*/  IMAD.MOV.U32 R9, RZ, RZ, 0x3ed0f5d2 ;  /* 0x3ed0f5d2ff097424 */ /* 0x000fe200078e00ff */
[----:B------:R-:W-:Y:S01]  /*13f0*/  UMOV UR9, 0x3eb0f5ff ;  /* 0x3eb0f5ff00097882 */ /* 0x000fe20000000000 */
[----:B0-----:R-:W-:-:S08]  /*1400*/  DFMA R6, R12, -R6, 1 ;  /* 0x3ff000000c06742b */ /* 0x001fd00000000806 */
[----:B------:R-:W-:-:S08]  /*1410*/  DFMA R6, R6, R6, R6 ;  /* 0x000000060606722b */ /* 0x000fd00000000006 */
[----:B------:R-:W-:-:S08]  /*1420*/  DFMA R12, R12, R6, R12 ;  /* 0x000000060c0c722b */ /* 0x000fd0000000000c */
[----:B------:R-:W-:-:S08]  /*1430*/  DMUL R6, R12, -UR4 ;  /* 0x800000040c067c28 */ /* 0x000fd00008000000 */
[----:B------:R-:W-:-:S08]  /*1440*/  DFMA R6, R12, -UR4, R6 ;  /* 0x800000040c067c2b */ /* 0x000fd00008000006 */
[C---:B------:R-:W-:Y:S02]  /*1450*/  DMUL R10, R6.reuse, R6 ;  /* 0x00000006060a7228 */ /* 0x040fe40000000000 */
[----:B------:R-:W-:-:S06]  /*1460*/  DADD R16, -R6, -UR4 ;  /* 0x8000000406107e29 */ /* 0x000fcc0008000100 */
[----:B------:R-:W-:Y:S01]  /*1470*/  DFMA R8, R10, UR8, R8 ;  /* 0x000000080a087c2b */ /* 0x000fe20008000008 */
[----:B------:R-:W-:Y:S01]  /*1480*/  UMOV UR8, 0x75488a3f ;  /* 0x75488a3f00087882 */ /* 0x000fe20000000000 */
[----:B------:R-:W-:Y:S01]  /*1490*/  UMOV UR9, 0x3ef3b20a ;  /* 0x3ef3b20a00097882 */ /* 0x000fe20000000000 */
[----:B------:R-:W-:Y:S02]  /*14a0*/  DADD R18, R16, R16 ;  /* 0x0000000010127229 */ /* 0x000fe40000000010 */
[----:B------:R-:W-:-:S03]  /*14b0*/  DMUL R16, R6, R6 ;  /* 0x0000000606107228 */ /* 0x000fc60000000000 */
[----:B------:R-:W-:Y:S01]  /*14c0*/  DFMA R8, R10, R8, UR8 ;  /* 0x000000080a087e2b */ /* 0x000fe20008000008 */
[----:B------:R-:W-:Y:S01]  /*14d0*/  UMOV UR8, 0xe4faecd5 ;  /* 0xe4faecd500087882 */ /* 0x000fe20000000000 */
[----:B------:R-:W-:Y:S01]  /*14e0*/  UMOV UR9, 0x3f1745cd ;  /* 0x3f1745cd00097882 */ /* 0x000fe20000000000 */
[C---:B------:R-:W-:Y:S01]  /*14f0*/  DFMA R18, -R6.reuse, -UR4, R18 ;  /* 0x8000000406127c2b */ /* 0x040fe20008000112 */
[----:B------:R-:W-:Y:S01]  /*1500*/  UMOV UR4, 0xb9e7b0 ;  /* 0x00b9e7b000047882 */ /* 0x000fe20000000000 */
[----:B------:R-:W-:Y:S01]  /*1510*/  UMOV UR5, 0x3c46a4cb ;  /* 0x3c46a4cb00057882 */ /* 0x000fe20000000000 */
[----:B------:R-:W-:Y:S02]  /*1520*/  DFMA R22, R6, R6, -R16 ;  /* 0x000000060616722b */ /* 0x000fe40000000810 */
[----:B------:R-:W-:Y:S01]  /*1530*/  DFMA R8, R10, R8, UR8 ;  /* 0x000000080a087e2b */ /* 0x000fe20008000008 */
[----:B------:R-:W-:Y:S01]  /*1540*/  UMOV UR8, 0x258a578b ;  /* 0x258a578b00087882 */ /* 0x000fe20000000000 */
[----:B------:R-:W-:Y:S01]  /*1550*/  UMOV UR9, 0x3f3c71c7 ;  /* 0x3f3c71c700097882 */ /* 0x000fe20000000000 */
[----:B------:R-:W-:-:S05]  /*1560*/  DMUL R12, R12, R18 ;  /* 0x000000120c0c7228 */ /* 0x000fca0000000000 */
[----:B------:R-:W-:Y:S01]  /*1570*/  DFMA R8, R10, R8, UR8 ;  /* 0x000000080a087e2b */ /* 0x000fe20008000008 */
[----:B------:R-:W-:Y:S01]  /*1580*/  UMOV UR8, 0x9242b910 ;  /* 0x9242b91000087882 */ /* 0x000fe20000000000 */
[----:B------:R-:W-:-:S03]  /*1590*/  UMOV UR9, 0x3f624924 ;  /* 0x3f62492400097882 */ /* 0x000fc60000000000 */
[----:B------:R-:W-:Y:S02]  /*15a0*/  VIADD R25, R13, 0x100000 ;  /* 0x001000000d197836 */ /* 0x000fe40000000000 */
[----:B------:R-:W-:Y:S01]  /*15b0*/  IMAD.MOV.U32 R24, RZ, RZ, R12 ;  /* 0x000000ffff187224 */ /* 0x000fe200078e000c */
[----:B------:R-:W-:Y:S01]  /*15c0*/  DFMA R8, R10, R8, UR8 ;  /* 0x000000080a087e2b */ /* 0x000fe20008000008 */
[----:B------:R-:W-:Y:S01]  /*15d0*/  UMOV UR8, 0x99999dfb ;  /* 0x99999dfb00087882 */ /* 0x000fe20000000000 */
[----:B------:R-:W-:-:S03]  /*15e0*/  UMOV UR9, 0x3f899999 ;  /* 0x3f89999900097882 */ /* 0x000fc60000000000 */
[----:B------:R-:W-:-:S03]  /*15f0*/  DFMA R22, R6, R24, R22 ;  /* 0x000000180616722b */ /* 0x000fc60000000016 */
[----:B------:R-:W-:Y:S01]  /*1600*/  DFMA R14, R10, R8, UR8 ;  /* 0x000000080a0e7e2b */ /* 0x000fe20008000008 */
[----:B------:R-:W-:Y:S01]  /*1610*/  UMOV UR8, 0x55555555 ;  /* 0x5555555500087882 */ /* 0x000fe20000000000 */
[----:B------:R-:W-:-:S06]  /*1620*/  UMOV UR9, 0x3fb55555 ;  /* 0x3fb5555500097882 */ /* 0x000fcc0000000000 */
[----:B------:R-:W-:-:S08]  /*1630*/  DFMA R8, R10, R14, UR8 ;  /* 0x000000080a087e2b */ /* 0x000fd0000800000e */
[----:B------:R-:W-:-:S08]  /*1640*/  DADD R20, -R8, UR8 ;  /* 0x0000000808147e29 */ /* 0x000fd00008000100 */
[----:B------:R-:W-:Y:S02]  /*1650*/  DFMA R14, R10, R14, R20 ;  /* 0x0000000e0a0e722b */ /* 0x000fe40000000014 */
[----:B------:R-:W-:-:S06]  /*1660*/  DMUL R10, R6, R16 ;  /* 0x00000010060a7228 */ /* 0x000fcc0000000000 */
[----:B------:R-:W-:Y:S01]  /*1670*/  DADD R14, R14, -UR4 ;  /* 0x800000040e0e7e29 */ /* 0x000fe20008000000 */
[----:B------:R-:W-:Y:S01]  /*1680*/  UMOV UR4, 0x0 ;  /* 0x0000000000047882 */ /* 0x000fe20000000000 */
[----:B------:R-:W-:Y:S01]  /*1690*/  DFMA R20, R6, R16, -R10 ;  /* 0x000000100614722b */ /* 0x000fe2000000080a */
[----:B------:R-:W-:-:S05]  /*16a0*/  UMOV UR5, 0x40000000 ;  /* 0x4000000000057882 */ /* 0x000fca0000000000 */
[----:B------:R-:W-:Y:S02]  /*16b0*/  DADD R18, R8, R14 ;  /* 0x0000000008127229 */ /* 0x000fe4000000000e */
[----:B------:R-:W-:-:S06]  /*16c0*/  DFMA R20, R12, R16, R20 ;  /* 0x000000100c14722b */ /* 0x000fcc0000000014 */
[----:B------:R-:W-:Y:S02]  /*16d0*/  DMUL R16, R18, R10 ;  /* 0x0000000a12107228 */ /* 0x000fe40000000000 */
[----:B------:R-:W-:Y:S02]  /*16e0*/  DFMA R20, R6, R22, R20 ;  /* 0x000000160614722b */ /* 0x000fe40000000014 */
[----:B------:R-:W-:-:S04]  /*16f0*/  DADD R8, R8, -R18 ;  /* 0x0000000008087229 */ /* 0x000fc80000000812 */
[----:B------:R-:W-:-:S04]  /*1700*/  DFMA R22, R18, R10, -R16 ;  /* 0x0000000a1216722b */ /* 0x000fc80000000810 */
[----:B------:R-:W-:-:S04]  /*1710*/  DADD R8, R14, R8 ;  /* 0x000000000e087229 */ /* 0x000fc80000000008 */
[----:B------:R-:W-:-:S08]  /*1720*/  DFMA R20, R18, R20, R22 ;  /* 0x000000141214722b */ /* 0x000fd00000000016 */
[----:B------:R-:W-:-:S08]  /*1730*/  DFMA R20, R8, R10, R20 ;  /* 0x0000000a0814722b */ /* 0x000fd00000000014 */
[----:B------:R-:W-:-:S08]  /*1740*/  DADD R10, R16, R20 ;  /* 0x00000000100a7229 */ /* 0x000fd00000000014 */
[--C-:B------:R-:W-:Y:S02]  /*1750*/  DADD R8, R6, R10.reuse ;  /* 0x0000000006087229 */ /* 0x100fe4000000000a */
[----:B------:R-:W-:-:S06]  /*1760*/  DADD R16, R16, -R10 ;  /* 0x0000000010107229 */ /* 0x000fcc000000080a */
[----:B------:R-:W-:Y:S02]  /*1770*/  DADD R6, R6, -R8 ;  /* 0x0000000006067229 */ /* 0x000fe40000000808 */
[----:B------:R-:W-:-:S06]  /*1780*/  DADD R16, R20, R16 ;  /* 0x0000000014107229 */ /* 0x000fcc0000000010 */
[----:B------:R-:W-:Y:S01]  /*1790*/  DADD R6, R10, R6 ;  /* 0x000000000a067229 */ /* 0x000fe20000000006 */
[----:B------:R-:W-:Y:S01]  /*17a0*/  MOV R10, 0xfefa39ef ;  /* 0xfefa39ef000a7802 */ /* 0x000fe20000000f00 */
[----:B------:R-:W-:-:S06]  /*17b0*/  IMAD.MOV.U32 R11, RZ, RZ, 0x3fe62e42 ;  /* 0x3fe62e42ff0b7424 */ /* 0x000fcc00078e00ff */
[----:B------:R-:W-:-:S08]  /*17c0*/  DADD R6, R16, R6 ;  /* 0x0000000010067229 */ /* 0x000fd00000000006 */
[----:B------:R-:W-:Y:S01]  /*17d0*/  DADD R12, R12, R6 ;  /* 0x000000000c0c7229 */ /* 0x000fe20000000006 */
[----:B------:R-:W-:Y:S02]  /*17e0*/  IMAD.MOV.U32 R6, RZ, RZ, -0x105c611 ;  /* 0xfefa39efff067424 */ /* 0x000fe400078e00ff */
[----:B------:R-:W-:-:S05]  /*17f0*/  IMAD.MOV.U32 R7, RZ, RZ, 0x3fe62e42 ;  /* 0x3fe62e42ff077424 */ /* 0x000fca00078e00ff */
[----:B------:R-:W-:-:S08]  /*1800*/  DADD R14, R8, R12 ;  /* 0x00000000080e7229 */ /* 0x000fd0000000000c */
[--C-:B------:R-:W-:Y:S02]  /*1810*/  DFMA R10, R10, UR4, R14.reuse ;  /* 0x000000040a0a7c2b */ /* 0x100fe4000800000e */
[----:B------:R-:W-:-:S06]  /*1820*/  DADD R8, R8, -R14 ;  /* 0x0000000008087229 */ /* 0x000fcc000000080e */
[----:B------:R-:W-:Y:S02]  /*1830*/  DFMA R16, -R6, 2, R10 ;  /* 0x400000000610782b */ /* 0x000fe4000000010a */
[----:B------:R-:W-:Y:S01]  /*1840*/  DADD R8, R12, R8 ;  /* 0x000000000c087229 */ /* 0x000fe20000000008 */
[----:B------:R-:W-:Y:S01]  /*1850*/  IMAD.MOV.U32 R12, RZ, RZ, 0x3b39803f ;  /* 0x3b39803fff0c7424 */ /* 0x000fe200078e00ff */
[----:B------:R-:W-:-:S04]  /*1860*/  MOV R13, 0x3c7abc9e ;  /* 0x3c7abc9e000d7802 */ /* 0x000fc80000000f00 */
[----:B------:R-:W-:Y:S01]  /*1870*/  DADD R16, -R14, R16 ;  /* 0x000000000e107229 */ /* 0x000fe20000000110 */
[----:B------:R-:W-:Y:S01]  /*1880*/  LOP3.LUT R15, R5, 0xff0fffff, RZ, 0xc0, !PT ;  /* 0xff0fffff050f7812 */ /* 0x000fe200078ec0ff */
[----:B------:R-:W-:-:S06]  /*1890*/  IMAD.MOV.U32 R14, RZ, RZ, R4 ;  /* 0x000000ffff0e7224 */ /* 0x000fcc00078e0004 */
[----:B------:R-:W-:-:S08]  /*18a0*/  DADD R8, R8, -R16 ;  /* 0x0000000008087229 */ /* 0x000fd00000000810 */
[----:B------:R-:W-:Y:S01]  /*18b0*/  DFMA R8, R12, UR4, R8 ;  /* 0x000000040c087c2b */ /* 0x000fe20008000008 */
[----:B------:R-:W-:Y:S01]  /*18c0*/  UMOV UR4, 0x3b39803f ;  /* 0x3b39803f00047882 */ /* 0x000fe20000000000 */
[----:B------:R-:W-:Y:S01]  /*18d0*/  IMAD.SHL.U32 R12, R5, 0x2, RZ ;  /* 0x00000002050c7824 */ /* 0x000fe200078e00ff */
[----:B------:R-:W-:-:S04]  /*18e0*/  UMOV UR5, 0x3c7abc9e ;  /* 0x3c7abc9e00057882 */ /* 0x000fc80000000000 */
[----:B------:R-:W-:Y:S01]  /*18f0*/  ISETP.GT.U32.AND P0, PT, R12, -0x2000001, PT ;  /* 0xfdffffff0c00780c */ /* 0x000fe20003f04070 */
[----:B------:R-:W-:-:S03]  /*1900*/  DADD R12, R10, R8 ;  /* 0x000000000a0c7229 */ /* 0x000fc60000000008 */
[----:B------:R-:W-:-:S05]  /*1910*/  SEL R15, R15, R5, P0 ;  /* 0x000000050f0f7207 */ /* 0x000fca0000000000 */
[----:B------:R-:W-:Y:S02]  /*1920*/  DADD R10, R10, -R12 ;  /* 0x000000000a0a7229 */ /* 0x000fe4000000080c */
[----:B------:R-:W-:-:S06]  /*1930*/  DMUL R4, R12, R14 ;  /* 0x0000000e0c047228 */ /* 0x000fcc0000000000 */
[----:B------:R-:W-:Y:S02]  /*1940*/  DADD R10, R8, R10 ;  /* 0x00000000080a7229 */ /* 0x000fe4000000000a */
[----:B------:R-:W-:-:S08]  /*1950*/  DFMA R12, R12, R14, -R4 ;  /* 0x0000000e0c0c722b */ /* 0x000fd00000000804 */
[----:B------:R-:W-:Y:S01]  /*1960*/  DFMA R12, R10, R14, R12 ;  /* 0x0000000e0a0c722b */ /* 0x000fe2000000000c */
[----:B------:R-:W-:Y:S02]  /*1970*/  IMAD.MOV.U32 R10, RZ, RZ, 0x652b82fe ;  /* 0x652b82feff0a7424 */ /* 0x000fe400078e00ff */
[----:B------:R-:W-:-:S05]  /*1980*/  IMAD.MOV.U32 R11, RZ, RZ, 0x3ff71547 ;  /* 0x3ff71547ff0b7424 */ /* 0x000fca00078e00ff */
[----:B------:R-:W-:-:S08]  /*1990*/  DADD R8, R4, R12 ;  /* 0x0000000004087229 */ /* 0x000fd0000000000c */
[----:B------:R-:W-:Y:S02]  /*19a0*/  DFMA R10, R8, R10, 6.75539944105574400000e+15 ;  /* 0x43380000080a742b */ /* 0x000fe4000000000a */
[----:B------:R-:W-:Y:S01]  /*19b0*/  FSETP.GEU.AND P0, PT, |R9|, 4.1917929649353027344, PT ;  /* 0x4086232b0900780b */ /* 0x000fe20003f0e200 */
[----:B------:R-:W-:-:S05]  /*19c0*/  DADD R4, R4, -R8 ;  /* 0x0000000004047229 */ /* 0x000fca0000000808 */
[----:B------:R-:W-:-:S03]  /*19d0*/  DADD R14, R10, -6.75539944105574400000e+15 ;  /* 0xc33800000a0e7429 */ /* 0x000fc60000000000 */
[----:B------:R-:W-:-:S05]  /*19e0*/  DADD R12, R12, R4 ;  /* 0x000000000c0c7229 */ /* 0x000fca0000000004 */
[----:B------:R-:W-:-:S08]  /*19f0*/  DFMA R6, R14, -R6, R8 ;  /* 0x800000060e06722b */ /* 0x000fd00000000008 */
[----:B------:R-:W-:Y:S01]  /*1a00*/  DFMA R6, R14, -UR4, R6 ;  /* 0x800000040e067c2b */ /* 0x000fe20008000006 */
[----:B------:R-:W-:Y:S01]  /*1a10*/  UMOV UR4, 0x69ce2bdf ;  /* 0x69ce2bdf00047882 */ /* 0x000fe20000000000 */
[----:B------:R-:W-:Y:S01]  /*1a20*/  MOV R14, 0xfca213ea ;  /* 0xfca213ea000e7802 */ /* 0x000fe20000000f00 */
[----:B------:R-:W-:Y:S01]  /*1a30*/  IMAD.MOV.U32 R15, RZ, RZ, 0x3e928af3 ;  /* 0x3e928af3ff0f7424 */ /* 0x000fe200078e00ff */
[----:B------:R-:W-:-:S05]  /*1a40*/  UMOV UR5, 0x3e5ade15 ;  /* 0x3e5ade1500057882 */ /* 0x000fca0000000000 */
[----:B------:R-:W-:Y:S01]  /*1a50*/  DFMA R14, R6, UR4, R14 ;  /* 0x00000004060e7c2b */ /* 0x000fe2000800000e */
[----:B------:R-:W-:Y:S01]  /*1a60*/  UMOV UR4, 0x62401315 ;  /* 0x6240131500047882 */ /* 0x000fe20000000000 */
[----:B------:R-:W-:-:S06]  /*1a70*/  UMOV UR5, 0x3ec71dee ;  /* 0x3ec71dee00057882 */ /* 0x000fcc0000000000 */
[----:B------:R-:W-:Y:S01]  /*1a80*/  DFMA R14, R6, R14, UR4 ;  /* 0x00000004060e7e2b */ /* 0x000fe2000800000e */
        /* <DEDUP_REMOVED lines=20> */
[----:B------:R-:W-:-:S08]  /*1bd0*/  DFMA R14, R6, R14, UR4 ;  /* 0x00000004060e7e2b */ /* 0x000fd0000800000e */
[----:B------:R-:W-:-:S08]  /*1be0*/  DFMA R14, R6, R14, 1 ;  /* 0x3ff00000060e742b */ /* 0x000fd0000000000e */
[----:B------:R-:W-:-:S10]  /*1bf0*/  DFMA R6, R6, R14, 1 ;  /* 0x3ff000000606742b */ /* 0x000fd4000000000e */
[----:B------:R-:W-:Y:S02]  /*1c00*/  IMAD R5, R10, 0x100000, R7 ;  /* 0x001000000a057824 */ /* 0x000fe400078e0207 */
[----:B------:R-:W-:Y:S01]  /*1c10*/  IMAD.MOV.U32 R4, RZ, RZ, R6 ;  /* 0x000000ffff047224 */ /* 0x000fe200078e0006 */
[----:B------:R-:W-:Y:S06]  /*1c20*/  @!P0 BRA `(.L_x_23) ;  /* 0x0000000000308947 */ /* 0x000fec0003800000 */
[----:B------:R-:W-:Y:S01]  /*1c30*/  FSETP.GEU.AND P1, PT, |R9|, 4.2275390625, PT ;  /* 0x408748000900780b */ /* 0x000fe20003f2e200 */
[C---:B------:R-:W-:Y:S02]  /*1c40*/  DADD R14, R8.reuse, +INF ;  /* 0x7ff00000080e7429 */ /* 0x040fe40000000000 */
[----:B------:R-:W-:-:S08]  /*1c50*/  DSETP.GEU.AND P0, PT, R8, RZ, PT ;  /* 0x000000ff0800722a */ /* 0x000fd00003f0e000 */
[----:B------:R-:W-:Y:S02]  /*1c60*/  FSEL R5, R15, RZ, P0 ;  /* 0x000000ff0f057208 */ /* 0x000fe40000000000 */
[----:B------:R-:W-:-:S04]  /*1c70*/  @!P1 LEA.HI R4, R10, R10, RZ, 0x1 ;  /* 0x0000000a0a049211 */ /* 0x000fc800078f08ff */
[----:B------:R-:W-:Y:S02]  /*1c80*/  @!P1 SHF.R.S32.HI R9, RZ, 0x1, R4 ;  /* 0x00000001ff099819 */ /* 0x000fe40000011404 */
[----:B------:R-:W-:Y:S02]  /*1c90*/  FSEL R4, R14, RZ, P0 ;  /* 0x000000ff0e047208 */ /* 0x000fe40000000000 */
[----:B------:R-:W-:Y:S01]  /*1ca0*/  @!P1 LEA R7, R9, R7, 0x14 ;  /* 0x0000000709079211 */ /* 0x000fe200078ea0ff */
[----:B------:R-:W-:-:S05]  /*1cb0*/  @!P1 IMAD.IADD R8, R10, 0x1, -R9 ;  /* 0x000000010a089824 */ /* 0x000fca00078e0a09 */
[----:B------:R-:W-:Y:S01]  /*1cc0*/  @!P1 LEA R9, R8, 0x3ff00000, 0x14 ;  /* 0x3ff0000008099811 */ /* 0x000fe200078ea0ff */
[----:B------:R-:W-:-:S06]  /*1cd0*/  @!P1 IMAD.MOV.U32 R8, RZ, RZ, RZ ;  /* 0x000000ffff089224 */ /* 0x000fcc00078e00ff */
[----:B------:R-:W-:-:S11]  /*1ce0*/  @!P1 DMUL R4, R6, R8 ;  /* 0x0000000806049228 */ /* 0x000fd60000000000 */
.L_x_23:
[----:B------:R-:W-:Y:S02]  /*1cf0*/  DFMA R6, R12, R4, R4 ;  /* 0x000000040c06722b */ /* 0x000fe40000000004 */
[----:B------:R-:W-:-:S08]  /*1d00*/  DSETP.NEU.AND P0, PT, |R4|, +INF , PT ;  /* 0x7ff000000400742a */ /* 0x000fd00003f0d200 */
[----:B------:R-:W-:Y:S01]  /*1d10*/  FSEL R10, R4, R6, !P0 ;  /* 0x00000006040a7208 */ /* 0x000fe20004000000 */
[----:B------:R-:W-:Y:S01]  /*1d20*/  IMAD.MOV.U32 R4, RZ, RZ, R0 ;  /* 0x000000ffff047224 */ /* 0x000fe200078e0000 */
[----:B------:R-:W-:Y:S01]  /*1d30*/  FSEL R19, R5, R7, !P0 ;  /* 0x0000000705137208 */ /* 0x000fe20004000000 */
[----:B------:R-:W-:-:S04]  /*1d40*/  IMAD.MOV.U32 R5, RZ, RZ, 0x0 ;  /* 0x00000000ff057424 */ /* 0x000fc800078e00ff */
[----:B------:R-:W-:Y:S05]  /*1d50*/  RET.REL.NODEC R4 `(_Z12sqrt_streamsPfi) ;  /* 0xffffffe004a87950 */ /* 0x000fea0003c3ffff */
.L_x_24:
[----:B------:R-:W-:-:S00]  /*1d60*/  BRA `(.L_x_24) ;  /* 0xfffffffc00fc7947 */ /* 0x000fc0000383ffff */
[----:B------:R-:W-:-:S00]  /*1d70*/  NOP ;  /* 0x0000000000007918 */ /* 0x000fc00000000000 */
        /* <DEDUP_REMOVED lines=8> */
.L_x_27:


//--------------------- .nv.shared.reserved.0     --------------------------
	.section	.nv.shared.reserved.0,"aw",@nobits
	.weak		__nv_reservedSMEM_offset_0_alias
	.size		__nv_reservedSMEM_offset_0_alias, 0, 64
	.other		__nv_reservedSMEM_offset_0_alias,@"STO_CUDA_RESERVED_SHARED STV_DEFAULT"
__nv_reservedSMEM_offset_0_alias:
	.zero		0
	.zero		64


//--------------------- .nv.constant0._Z12sqrt_streamsPfi --------------------------
	.section	.nv.constant0._Z12sqrt_streamsPfi,"a",@progbits
	.sectionflags	@""
	.align	4
.nv.constant0._Z12sqrt_streamsPfi:
	.zero		908


//--------------------- SYMBOLS --------------------------

	.type		.nv.reservedSmem.offset0,@object
	.size		.nv.reservedSmem.offset0,0x4
